// auto-generated by cutlass_sweep.epilogue — config: {"arch": "sm_100", "cluster_m": 2, "cluster_n": 1, "dtype": "bf16", "fusion": "bias", "tile_k": 64, "tile_m": 128, "tile_n": 128}
#include "cutlass/cutlass.h"
#include "cutlass/gemm/collective/collective_builder.hpp"
#include "cutlass/gemm/device/gemm_universal_adapter.h"
#include "cutlass/gemm/kernel/gemm_universal.hpp"
#include "cutlass/epilogue/collective/collective_builder.hpp"
#include "cutlass/epilogue/fusion/operations.hpp"
#include "cutlass/epilogue/thread/activation.h"

using Elem = cutlass::bfloat16_t;
using Acc  = float;
using TileShape    = cute::Shape<cute::_128, cute::_128, cute::_64>;
using ClusterShape = cute::Shape<cute::_2, cute::_1, cute::_1>;
using FusionOp     = cutlass::epilogue::fusion::LinCombPerRowBias<Elem, Acc>;

using CollectiveEpilogue = typename cutlass::epilogue::collective::CollectiveBuilder<
    cutlass::arch::Sm100, cutlass::arch::OpClassTensorOp,
    TileShape, ClusterShape,
    cutlass::epilogue::collective::EpilogueTileAuto,
    Acc, Acc,
    Elem, cutlass::layout::RowMajor, 128 / cutlass::sizeof_bits<Elem>::value,
    Elem, cutlass::layout::RowMajor, 128 / cutlass::sizeof_bits<Elem>::value,
    cutlass::epilogue::collective::EpilogueScheduleAuto,
    FusionOp
  >::CollectiveOp;

using CollectiveMainloop = typename cutlass::gemm::collective::CollectiveBuilder<
    cutlass::arch::Sm100, cutlass::arch::OpClassTensorOp,
    Elem, cutlass::layout::RowMajor, 128 / cutlass::sizeof_bits<Elem>::value,
    Elem, cutlass::layout::ColumnMajor, 128 / cutlass::sizeof_bits<Elem>::value,
    Acc,
    TileShape, ClusterShape,
    cutlass::gemm::collective::StageCountAutoCarveout<
        static_cast<int>(sizeof(typename CollectiveEpilogue::SharedStorage))>,
    cutlass::gemm::collective::KernelScheduleAuto
  >::CollectiveOp;

using GemmKernel = cutlass::gemm::kernel::GemmUniversal<
    cute::Shape<int,int,int,int>, CollectiveMainloop, CollectiveEpilogue>;
using Gemm = cutlass::gemm::device::GemmUniversalAdapter<GemmKernel>;

auto* _anchor = &cutlass::device_kernel<GemmKernel>;


// ===== COMPILED SASS (sm_100a) =====

	.target	sm_100a

	.elftype	@"ET_EXEC"


//--------------------- .note.nv.tkinfo           --------------------------
	.section	.note.nv.tkinfo,"",@"SHT_NOTE"
	.sectionflags	@"SHF_NOTE_NV_TKINFO"
	.tkinfo
        /*0018*/ 	.word	0x00000002
        /*0030*/ 	.string	""
        /*0030*/ 	.string	"ptxas"
        /*0030*/ 	.string	"Cuda compilation tools, release 13.0, V13.0.88"
        /*0030*/ 	.string	"Build cuda_13.0.r13.0/compiler.36424714_0"
        /*0030*/ 	.string	"-arch sm_100a -m 64 "



//--------------------- .note.nv.cuinfo           --------------------------
	.section	.note.nv.cuinfo,"",@"SHT_NOTE"
	.sectionflags	@"SHF_NOTE_NV_CUINFO"
        /*0018*/ 	.short	0x0002
        /*001a*/ 	.short	0x0064
        /*001c*/ 	.short	0x0082
	.zero		2


//--------------------- .nv.info                  --------------------------
	.section	.nv.info,"",@"SHT_CUDA_INFO"
	.align	4


	//----- nvinfo : EIATTR_REGCOUNT
	.align		4
        /*0000*/ 	.byte	0x04, 0x2f
        /*0002*/ 	.short	(.L_19 - .L_18)
	.align		4
.L_18:
        /*0004*/ 	.word	index@(_ZN7cutlass13device_kernelINS_4gemm6kernel13GemmUniversalIN4cute5tupleIJiiiiEEENS1_10collective13CollectiveMmaINS1_35MainloopSm100TmaUmmaWarpSpecializedILi13ELi2ELi4ENS5_IJNS4_1CILi2EEENSA_ILi1EEESC_EEEEENS5_IJNSA_ILi128EEESF_NSA_ILi64EEEEEENS_10bfloat16_tENS5_IJlSC_lEEESI_SJ_NS4_8TiledMMAINS4_8MMA_AtomIJNS4_26SM100_MMA_F16BF16_2x1SM_SSISI_SI_fLi128ELi128ELNS4_4UMMA5MajorE0ELSO_0ELNSN_7ScaleInE0ELSP_0EEEEEENS4_6LayoutINS5_IJSC_SC_SC_EEENS5_IJNSA_ILi0EEESU_SU_EEEEENS5_IJNS4_10UnderscoreESX_SX_EEEEENS4_18SM100_TMA_2SM_LOADENS4_14ComposedLayoutINS4_7SwizzleILi3ELi4ELi3EEENS4_18smem_ptr_flag_bitsILi16EEENSS_INS5_IJNSA_ILi8EEESG_EEENS5_IJSG_SC_EEEEEEEvNS4_8identityES10_S1A_vS1B_EENS_8epilogue10collective18CollectiveEpilogueINS1D_23Sm100TmaWarpSpecializedILi4ELi2ELi16ELb1ELb0EEEJNS5_IJSG_SF_SG_EEENS5_IJNSS_ISG_SC_EENSS_INS5_IJNSA_ILi16EEESB_EEENS5_IJSC_SG_EEEEEEEESI_SJ_SI_SJ_NS1D_6fusion15FusionCallbacksIS1H_NS1P_17LinCombPerRowBiasISI_fSI_SI_fLi8ELNS_15FloatRoundStyleE2EEES1I_S1O_JEEENS4_5SM1004TMEM4LOAD26SM100_TMEM_LOAD_32dp32b16xENS4_13SM90_TMA_LOADENS11_INS12_ILi1ELi4ELi3EEES15_NSS_INS5_IJS16_S1K_EEENS5_IJS1K_SC_EEEEEEENS4_39AutoVectorizingCopyWithAssumedAlignmentILi128EEENS4_14SM90_TMA_STOREES24_S26_S26_EEEvvEEEEvNT_6ParamsE)
        /*0008*/ 	.word	0x00000058


	//----- nvinfo : EIATTR_FRAME_SIZE
	.align		4
.L_19:
        /*000c*/ 	.byte	0x04, 0x11
        /*000e*/ 	.short	(.L_21 - .L_20)
	.align		4
.L_20:
        /*0010*/ 	.word	index@($__internal_2_$__cuda_sm10x_tcgen05_guardrail_trap_unallocated_columns_being_dealloced)
        /*0014*/ 	.word	0x00000000


	//----- nvinfo : EIATTR_FRAME_SIZE
	.align		4
.L_21:
        /*0018*/ 	.byte	0x04, 0x11
        /*001a*/ 	.short	(.L_23 - .L_22)
	.align		4
.L_22:
        /*001c*/ 	.word	index@($__internal_1_$__cuda_sm10x_tcgen05_guardrail_trap_phase_invalid_during_alloc)
        /*0020*/ 	.word	0x00000000


	//----- nvinfo : EIATTR_FRAME_SIZE
	.align		4
.L_23:
        /*0024*/ 	.byte	0x04, 0x11
        /*0026*/ 	.short	(.L_25 - .L_24)
	.align		4
.L_24:
        /*0028*/ 	.word	index@($__internal_0_$__cuda_sm10x_tcgen05_guardrail_trap_col_being_dealloced_not_returned_by_alloc)
        /*002c*/ 	.word	0x00000000


	//----- nvinfo : EIATTR_FRAME_SIZE
	.align		4
.L_25:
        /*0030*/ 	.byte	0x04, 0x11
        /*0032*/ 	.short	(.L_27 - .L_26)
	.align		4
.L_26:
        /*0034*/ 	.word	index@(_ZN7cutlass13device_kernelINS_4gemm6kernel13GemmUniversalIN4cute5tupleIJiiiiEEENS1_10collective13CollectiveMmaINS1_35MainloopSm100TmaUmmaWarpSpecializedILi13ELi2ELi4ENS5_IJNS4_1CILi2EEENSA_ILi1EEESC_EEEEENS5_IJNSA_ILi128EEESF_NSA_ILi64EEEEEENS_10bfloat16_tENS5_IJlSC_lEEESI_SJ_NS4_8TiledMMAINS4_8MMA_AtomIJNS4_26SM100_MMA_F16BF16_2x1SM_SSISI_SI_fLi128ELi128ELNS4_4UMMA5MajorE0ELSO_0ELNSN_7ScaleInE0ELSP_0EEEEEENS4_6LayoutINS5_IJSC_SC_SC_EEENS5_IJNSA_ILi0EEESU_SU_EEEEENS5_IJNS4_10UnderscoreESX_SX_EEEEENS4_18SM100_TMA_2SM_LOADENS4_14ComposedLayoutINS4_7SwizzleILi3ELi4ELi3EEENS4_18smem_ptr_flag_bitsILi16EEENSS_INS5_IJNSA_ILi8EEESG_EEENS5_IJSG_SC_EEEEEEEvNS4_8identityES10_S1A_vS1B_EENS_8epilogue10collective18CollectiveEpilogueINS1D_23Sm100TmaWarpSpecializedILi4ELi2ELi16ELb1ELb0EEEJNS5_IJSG_SF_SG_EEENS5_IJNSS_ISG_SC_EENSS_INS5_IJNSA_ILi16EEESB_EEENS5_IJSC_SG_EEEEEEEESI_SJ_SI_SJ_NS1D_6fusion15FusionCallbacksIS1H_NS1P_17LinCombPerRowBiasISI_fSI_SI_fLi8ELNS_15FloatRoundStyleE2EEES1I_S1O_JEEENS4_5SM1004TMEM4LOAD26SM100_TMEM_LOAD_32dp32b16xENS4_13SM90_TMA_LOADENS11_INS12_ILi1ELi4ELi3EEES15_NSS_INS5_IJS16_S1K_EEENS5_IJS1K_SC_EEEEEEENS4_39AutoVectorizingCopyWithAssumedAlignmentILi128EEENS4_14SM90_TMA_STOREES24_S26_S26_EEEvvEEEEvNT_6ParamsE)
        /*0038*/ 	.word	0x00000000


	//----- nvinfo : EIATTR_MIN_STACK_SIZE
	.align		4
.L_27:
        /*003c*/ 	.byte	0x04, 0x12
        /*003e*/ 	.short	(.L_29 - .L_28)
	.align		4
.L_28:
        /*0040*/ 	.word	index@(_ZN7cutlass13device_kernelINS_4gemm6kernel13GemmUniversalIN4cute5tupleIJiiiiEEENS1_10collective13CollectiveMmaINS1_35MainloopSm100TmaUmmaWarpSpecializedILi13ELi2ELi4ENS5_IJNS4_1CILi2EEENSA_ILi1EEESC_EEEEENS5_IJNSA_ILi128EEESF_NSA_ILi64EEEEEENS_10bfloat16_tENS5_IJlSC_lEEESI_SJ_NS4_8TiledMMAINS4_8MMA_AtomIJNS4_26SM100_MMA_F16BF16_2x1SM_SSISI_SI_fLi128ELi128ELNS4_4UMMA5MajorE0ELSO_0ELNSN_7ScaleInE0ELSP_0EEEEEENS4_6LayoutINS5_IJSC_SC_SC_EEENS5_IJNSA_ILi0EEESU_SU_EEEEENS5_IJNS4_10UnderscoreESX_SX_EEEEENS4_18SM100_TMA_2SM_LOADENS4_14ComposedLayoutINS4_7SwizzleILi3ELi4ELi3EEENS4_18smem_ptr_flag_bitsILi16EEENSS_INS5_IJNSA_ILi8EEESG_EEENS5_IJSG_SC_EEEEEEEvNS4_8identityES10_S1A_vS1B_EENS_8epilogue10collective18CollectiveEpilogueINS1D_23Sm100TmaWarpSpecializedILi4ELi2ELi16ELb1ELb0EEEJNS5_IJSG_SF_SG_EEENS5_IJNSS_ISG_SC_EENSS_INS5_IJNSA_ILi16EEESB_EEENS5_IJSC_SG_EEEEEEEESI_SJ_SI_SJ_NS1D_6fusion15FusionCallbacksIS1H_NS1P_17LinCombPerRowBiasISI_fSI_SI_fLi8ELNS_15FloatRoundStyleE2EEES1I_S1O_JEEENS4_5SM1004TMEM4LOAD26SM100_TMEM_LOAD_32dp32b16xENS4_13SM90_TMA_LOADENS11_INS12_ILi1ELi4ELi3EEES15_NSS_INS5_IJS16_S1K_EEENS5_IJS1K_SC_EEEEEEENS4_39AutoVectorizingCopyWithAssumedAlignmentILi128EEENS4_14SM90_TMA_STOREES24_S26_S26_EEEvvEEEEvNT_6ParamsE)
        /*0044*/ 	.word	0x00000000
.L_29:


//--------------------- .nv.compat                --------------------------
	.section	.nv.compat,"",@"SHT_CUDA_COMPAT_INFO"
	.align	4
        /*0000*/ 	.byte	0x02, 0x09, 0x01, 0x00, 0x02, 0x02, 0x02, 0x00, 0x02, 0x05, 0x05, 0x00, 0x03, 0x07, 0x01, 0x01
        /*0010*/ 	.byte	0x02, 0x03, 0x01, 0x00, 0x02, 0x06, 0x01, 0x00, 0x04, 0x0b, 0x08, 0x00, 0x09, 0x00, 0x00, 0x00
        /*0020*/ 	.byte	0x00, 0x00, 0x00, 0x00


//--------------------- .nv.info._ZN7cutlass13device_kernelINS_4gemm6kernel13GemmUniversalIN4cute5tupleIJiiiiEEENS1_10collective13CollectiveMmaINS1_35MainloopSm100TmaUmmaWarpSpecializedILi13ELi2ELi4ENS5_IJNS4_1CILi2EEENSA_ILi1EEESC_EEEEENS5_IJNSA_ILi128EEESF_NSA_ILi64EEEEEENS_10bfloat16_tENS5_IJlSC_lEEESI_SJ_NS4_8TiledMMAINS4_8MMA_AtomIJNS4_26SM100_MMA_F16BF16_2x1SM_SSISI_SI_fLi128ELi128ELNS4_4UMMA5MajorE0ELSO_0ELNSN_7ScaleInE0ELSP_0EEEEEENS4_6LayoutINS5_IJSC_SC_SC_EEENS5_IJNSA_ILi0EEESU_SU_EEEEENS5_IJNS4_10UnderscoreESX_SX_EEEEENS4_18SM100_TMA_2SM_LOADENS4_14ComposedLayoutINS4_7SwizzleILi3ELi4ELi3EEENS4_18smem_ptr_flag_bitsILi16EEENSS_INS5_IJNSA_ILi8EEESG_EEENS5_IJSG_SC_EEEEEEEvNS4_8identityES10_S1A_vS1B_EENS_8epilogue10collective18CollectiveEpilogueINS1D_23Sm100TmaWarpSpecializedILi4ELi2ELi16ELb1ELb0EEEJNS5_IJSG_SF_SG_EEENS5_IJNSS_ISG_SC_EENSS_INS5_IJNSA_ILi16EEESB_EEENS5_IJSC_SG_EEEEEEEESI_SJ_SI_SJ_NS1D_6fusion15FusionCallbacksIS1H_NS1P_17LinCombPerRowBiasISI_fSI_SI_fLi8ELNS_15FloatRoundStyleE2EEES1I_S1O_JEEENS4_5SM1004TMEM4LOAD26SM100_TMEM_LOAD_32dp32b16xENS4_13SM90_TMA_LOADENS11_INS12_ILi1ELi4ELi3EEES15_NSS_INS5_IJS16_S1K_EEENS5_IJS1K_SC_EEEEEEENS4_39AutoVectorizingCopyWithAssumedAlignmentILi128EEENS4_14SM90_TMA_STOREES24_S26_S26_EEEvvEEEEvNT_6ParamsE --------------------------
	.section	.nv.info._ZN7cutlass13device_kernelINS_4gemm6kernel13GemmUniversalIN4cute5tupleIJiiiiEEENS1_10collective13CollectiveMmaINS1_35MainloopSm100TmaUmmaWarpSpecializedILi13ELi2ELi4ENS5_IJNS4_1CILi2EEENSA_ILi1EEESC_EEEEENS5_IJNSA_ILi128EEESF_NSA_ILi64EEEEEENS_10bfloat16_tENS5_IJlSC_lEEESI_SJ_NS4_8TiledMMAINS4_8MMA_AtomIJNS4_26SM100_MMA_F16BF16_2x1SM_SSISI_SI_fLi128ELi128ELNS4_4UMMA5MajorE0ELSO_0ELNSN_7ScaleInE0ELSP_0EEEEEENS4_6LayoutINS5_IJSC_SC_SC_EEENS5_IJNSA_ILi0EEESU_SU_EEEEENS5_IJNS4_10UnderscoreESX_SX_EEEEENS4_18SM100_TMA_2SM_LOADENS4_14ComposedLayoutINS4_7SwizzleILi3ELi4ELi3EEENS4_18smem_ptr_flag_bitsILi16EEENSS_INS5_IJNSA_ILi8EEESG_EEENS5_IJSG_SC_EEEEEEEvNS4_8identityES10_S1A_vS1B_EENS_8epilogue10collective18CollectiveEpilogueINS1D_23Sm100TmaWarpSpecializedILi4ELi2ELi16ELb1ELb0EEEJNS5_IJSG_SF_SG_EEENS5_IJNSS_ISG_SC_EENSS_INS5_IJNSA_ILi16EEESB_EEENS5_IJSC_SG_EEEEEEEESI_SJ_SI_SJ_NS1D_6fusion15FusionCallbacksIS1H_NS1P_17LinCombPerRowBiasISI_fSI_SI_fLi8ELNS_15FloatRoundStyleE2EEES1I_S1O_JEEENS4_5SM1004TMEM4LOAD26SM100_TMEM_LOAD_32dp32b16xENS4_13SM90_TMA_LOADENS11_INS12_ILi1ELi4ELi3EEES15_NSS_INS5_IJS16_S1K_EEENS5_IJS1K_SC_EEEEEEENS4_39AutoVectorizingCopyWithAssumedAlignmentILi128EEENS4_14SM90_TMA_STOREES24_S26_S26_EEEvvEEEEvNT_6ParamsE,"",@"SHT_CUDA_INFO"
	.sectionflags	@""
	.align	4


	//----- nvinfo : EIATTR_CUDA_API_VERSION
	.align		4
        /*0000*/ 	.byte	0x04, 0x37
        /*0002*/ 	.short	(.L_31 - .L_30)
.L_30:
        /*0004*/ 	.word	0x00000082


	//----- nvinfo : EIATTR_KPARAM_INFO
	.align		4
.L_31:
        /*0008*/ 	.byte	0x04, 0x17
        /*000a*/ 	.short	(.L_33 - .L_32)
.L_32:
        /*000c*/ 	.word	0x00000000
        /*0010*/ 	.short	0x0000
        /*0012*/ 	.short	0x0000
        /*0014*/ 	.byte	0x00, 0xf0, 0x01, 0x20


	//----- nvinfo : EIATTR_AT_ENTRY_FRAGMENTS
	.align		4
.L_33:
        /*0018*/ 	.byte	0x04, 0x4f
        /*001a*/ 	.short	(.L_35 - .L_34)


	//   ....[0]....
.L_34:
        /*001c*/ 	.word	0x00000007


	//----- nvinfo : EIATTR_RESERVED_SMEM_USED
	.align		4
.L_35:
        /*0020*/ 	.byte	0x01, 0x41
	.zero		2


	//----- nvinfo : EIATTR_SPARSE_MMA_MASK
	.align		4
        /*0024*/ 	.byte	0x03, 0x50
        /*0026*/ 	.short	0x0000


	//----- nvinfo : EIATTR_TCGEN05_2CTA_USED
	.align		4
        /*0028*/ 	.byte	0x01, 0x52
	.zero		2


	//----- nvinfo : EIATTR_MAXREG_COUNT
	.align		4
        /*002c*/ 	.byte	0x03, 0x1b
        /*002e*/ 	.short	0x00ff


	//----- nvinfo : EIATTR_NUM_BARRIERS
	.align		4
        /*0030*/ 	.byte	0x02, 0x4c
        /*0032*/ 	.byte	0x07
	.zero		1


	//----- nvinfo : EIATTR_EXTERNS
	.align		4
        /*0034*/ 	.byte	0x04, 0x0f
        /*0036*/ 	.short	(.L_37 - .L_36)


	//   ....[0]....
	.align		4
.L_36:
        /*0038*/ 	.word	index@(__assertfail)


	//----- nvinfo : EIATTR_MERCURY_ISA_VERSION
	.align		4
.L_37:
        /*003c*/ 	.byte	0x03, 0x5f
        /*003e*/ 	.short	0x0101


	//----- nvinfo : EIATTR_INT_WARP_WIDE_INSTR_OFFSETS
	.align		4
        /*0040*/ 	.byte	0x04, 0x31
        /*0042*/ 	.short	(.L_39 - .L_38)


	//   ....[0]....
.L_38:
        /*0044*/ 	.word	0x00000e50


	//   ....[1]....
        /*0048*/ 	.word	0x00000ef0


	//   ....[2]....
        /*004c*/ 	.word	0x00002220


	//   ....[3]....
        /*0050*/ 	.word	0x000045f0


	//   ....[4]....
        /*0054*/ 	.word	0x00004620


	//   ....[5]....
        /*0058*/ 	.word	0x00004670


	//   ....[6]....
        /*005c*/ 	.word	0x00004f80


	//   ....[7]....
        /*0060*/ 	.word	0x00004fa0


	//   ....[8]....
        /*0064*/ 	.word	0x00005080


	//   ....[9]....
        /*0068*/ 	.word	0x00005140


	//   ....[10]....
        /*006c*/ 	.word	0x00005160


	//   ....[11]....
        /*0070*/ 	.word	0x00005240


	//   ....[12]....
        /*0074*/ 	.word	0x00005330


	//   ....[13]....
        /*0078*/ 	.word	0x00005350


	//   ....[14]....
        /*007c*/ 	.word	0x00005450


	//   ....[15]....
        /*0080*/ 	.word	0x00005600


	//   ....[16]....
        /*0084*/ 	.word	0x00005610


	//   ....[17]....
        /*0088*/ 	.word	0x000057a0


	//   ....[18]....
        /*008c*/ 	.word	0x00006740


	//----- nvinfo : EIATTR_COOP_GROUP_MASK_REGIDS
	.align		4
.L_39:
        /*0090*/ 	.byte	0x04, 0x29
        /*0092*/ 	.short	(.L_41 - .L_40)


	//   ....[0]....
.L_40:
        /*0094*/ 	.word	0xffffffff


	//   ....[1]....
        /*0098*/ 	.word	0xffffffff


	//   ....[2]....
        /*009c*/ 	.word	0xffffffff


	//   ....[3]....
        /*00a0*/ 	.word	0xffffffff


	//   ....[4]....
        /*00a4*/ 	.word	0xffffffff


	//   ....[5]....
        /*00a8*/ 	.word	0xffffffff


	//   ....[6]....
        /*00ac*/ 	.word	0xffffffff


	//   ....[7]....
        /*00b0*/ 	.word	0xffffffff


	//   ....[8]....
        /*00b4*/ 	.word	0xffffffff


	//   ....[9]....
        /*00b8*/ 	.word	0xffffffff


	//   ....[10]....
        /*00bc*/ 	.word	0xffffffff


	//   ....[11]....
        /*00c0*/ 	.word	0xffffffff


	//   ....[12]....
        /*00c4*/ 	.word	0xffffffff


	//   ....[13]....
        /*00c8*/ 	.word	0xffffffff


	//----- nvinfo : EIATTR_COOP_GROUP_INSTR_OFFSETS
	.align		4
.L_41:
        /*00cc*/ 	.byte	0x04, 0x28
        /*00ce*/ 	.short	(.L_43 - .L_42)


	//   ....[0]....
.L_42:
        /*00d0*/ 	.word	0x000000c0


	//   ....[1]....
        /*00d4*/ 	.word	0x000004f0


	//   ....[2]....
        /*00d8*/ 	.word	0x000007c0


	//   ....[3]....
        /*00dc*/ 	.word	0x00000950


	//   ....[4]....
        /*00e0*/ 	.word	0x00000a40


	//   ....[5]....
        /*00e4*/ 	.word	0x00000ba0


	//   ....[6]....
        /*00e8*/ 	.word	0x00000d30


	//   ....[7]....
        /*00ec*/ 	.word	0x00000f70


	//   ....[8]....
        /*00f0*/ 	.word	0x00002100


	//   ....[9]....
        /*00f4*/ 	.word	0x000033e0


	//   ....[10]....
        /*00f8*/ 	.word	0x000038b0


	//   ....[11]....
        /*00fc*/ 	.word	0x000038e0


	//   ....[12]....
        /*0100*/ 	.word	0x00004500


	//   ....[13]....
        /*0104*/ 	.word	0x00004710


	//----- nvinfo : EIATTR_VRC_CTA_INIT_COUNT
	.align		4
.L_43:
        /*0108*/ 	.byte	0x02, 0x4a
        /*010a*/ 	.byte	0x80
	.zero		1


	//----- nvinfo : EIATTR_SYSCALL_OFFSETS
	.align		4
        /*010c*/ 	.byte	0x04, 0x46
        /*010e*/ 	.short	(.L_45 - .L_44)


	//   ....[0]....
.L_44:
        /*0110*/ 	.word	0x000062c0


	//   ....[1]....
        /*0114*/ 	.word	0x000063b0


	//   ....[2]....
        /*0118*/ 	.word	0x00006c40


	//   ....[3]....
        /*011c*/ 	.word	0x00007560


	//   ....[4]....
        /*0120*/ 	.word	0x00007e20


	//   ....[5]....
        /*0124*/ 	.word	0x000086e0


	//----- nvinfo : EIATTR_MBARRIER_INSTR_OFFSETS
	.align		4
.L_45:
        /*0128*/ 	.byte	0x04, 0x39
        /*012a*/ 	.short	(.L_47 - .L_46)


	//   ....[0]....
.L_46:
        /*012c*/ 	.word	0x00000600
        /*0130*/ 	.word	0x000000ff
        /*0134*/ 	.word	0x00000000
        /*0138*/ 	.short	0x0100
        /*013a*/ 	.byte	0x07
	.zero		1


	//   ....[1]....
        /*013c*/ 	.word	0x00000610
        /*0140*/ 	.word	0x000000ff
        /*0144*/ 	.word	0x00000068
        /*0148*/ 	.short	0x0100
        /*014a*/ 	.byte	0x07
	.zero		1


	//   ....[2]....
        /*014c*/ 	.word	0x00000620
        /*0150*/ 	.word	0x000000ff
        /*0154*/ 	.word	0x00000008
        /*0158*/ 	.short	0x0100
        /*015a*/ 	.byte	0x07
	.zero		1


	//   ....[3]....
        /*015c*/ 	.word	0x00000630
        /*0160*/ 	.word	0x000000ff
        /*0164*/ 	.word	0x00000070
        /*0168*/ 	.short	0x0100
        /*016a*/ 	.byte	0x07
	.zero		1


	//   ....[4]....
        /*016c*/ 	.word	0x00000640
        /*0170*/ 	.word	0x000000ff
        /*0174*/ 	.word	0x00000010
        /*0178*/ 	.short	0x0100
        /*017a*/ 	.byte	0x07
	.zero		1


	//   ....[5]....
        /*017c*/ 	.word	0x00000650
        /*0180*/ 	.word	0x000000ff
        /*0184*/ 	.word	0x00000078
        /*0188*/ 	.short	0x0100
        /*018a*/ 	.byte	0x07
	.zero		1


	//   ....[6]....
        /*018c*/ 	.word	0x00000660
        /*0190*/ 	.word	0x000000ff
        /*0194*/ 	.word	0x00000018
        /*0198*/ 	.short	0x0100
        /*019a*/ 	.byte	0x07
	.zero		1


	//   ....[7]....
        /*019c*/ 	.word	0x00000670
        /*01a0*/ 	.word	0x000000ff
        /*01a4*/ 	.word	0x00000080
        /*01a8*/ 	.short	0x0100
        /*01aa*/ 	.byte	0x07
	.zero		1


	//   ....[8]....
        /*01ac*/ 	.word	0x00000680
        /*01b0*/ 	.word	0x000000ff
        /*01b4*/ 	.word	0x00000020
        /*01b8*/ 	.short	0x0100
        /*01ba*/ 	.byte	0x07
	.zero		1


	//   ....[9]....
        /*01bc*/ 	.word	0x00000690
        /*01c0*/ 	.word	0x000000ff
        /*01c4*/ 	.word	0x00000088
        /*01c8*/ 	.short	0x0100
        /*01ca*/ 	.byte	0x07
	.zero		1


	//   ....[10]....
        /*01cc*/ 	.word	0x000006a0
        /*01d0*/ 	.word	0x000000ff
        /*01d4*/ 	.word	0x00000028
        /*01d8*/ 	.short	0x0100
        /*01da*/ 	.byte	0x07
	.zero		1


	//   ....[11]....
        /*01dc*/ 	.word	0x000006b0
        /*01e0*/ 	.word	0x000000ff
        /*01e4*/ 	.word	0x00000090
        /*01e8*/ 	.short	0x0100
        /*01ea*/ 	.byte	0x07
	.zero		1


	//   ....[12]....
        /*01ec*/ 	.word	0x000006c0
        /*01f0*/ 	.word	0x000000ff
        /*01f4*/ 	.word	0x00000030
        /*01f8*/ 	.short	0x0100
        /*01fa*/ 	.byte	0x07
	.zero		1


	//   ....[13]....
        /*01fc*/ 	.word	0x000006d0
        /*0200*/ 	.word	0x000000ff
        /*0204*/ 	.word	0x00000098
        /*0208*/ 	.short	0x0100
        /*020a*/ 	.byte	0x07
	.zero		1


	//   ....[14]....
        /*020c*/ 	.word	0x000006e0
        /*0210*/ 	.word	0x000000ff
        /*0214*/ 	.word	0x00000038
        /*0218*/ 	.short	0x0100
        /*021a*/ 	.byte	0x07
	.zero		1


	//   ....[15]....
        /*021c*/ 	.word	0x000006f0
        /*0220*/ 	.word	0x000000ff
        /*0224*/ 	.word	0x000000a0
        /*0228*/ 	.short	0x0100
        /*022a*/ 	.byte	0x07
	.zero		1


	//   ....[16]....
        /*022c*/ 	.word	0x00000700
        /*0230*/ 	.word	0x000000ff
        /*0234*/ 	.word	0x00000040
        /*0238*/ 	.short	0x0100
        /*023a*/ 	.byte	0x07
	.zero		1


	//   ....[17]....
        /*023c*/ 	.word	0x00000710
        /*0240*/ 	.word	0x000000ff
        /*0244*/ 	.word	0x000000a8
        /*0248*/ 	.short	0x0100
        /*024a*/ 	.byte	0x07
	.zero		1


	//   ....[18]....
        /*024c*/ 	.word	0x00000720
        /*0250*/ 	.word	0x000000ff
        /*0254*/ 	.word	0x00000048
        /*0258*/ 	.short	0x0100
        /*025a*/ 	.byte	0x07
	.zero		1


	//   ....[19]....
        /*025c*/ 	.word	0x00000730
        /*0260*/ 	.word	0x000000ff
        /*0264*/ 	.word	0x000000b0
        /*0268*/ 	.short	0x0100
        /*026a*/ 	.byte	0x07
	.zero		1


	//   ....[20]....
        /*026c*/ 	.word	0x00000740
        /*0270*/ 	.word	0x000000ff
        /*0274*/ 	.word	0x00000050
        /*0278*/ 	.short	0x0100
        /*027a*/ 	.byte	0x07
	.zero		1


	//   ....[21]....
        /*027c*/ 	.word	0x00000750
        /*0280*/ 	.word	0x000000ff
        /*0284*/ 	.word	0x000000b8
        /*0288*/ 	.short	0x0100
        /*028a*/ 	.byte	0x07
	.zero		1


	//   ....[22]....
        /*028c*/ 	.word	0x00000760
        /*0290*/ 	.word	0x000000ff
        /*0294*/ 	.word	0x00000058
        /*0298*/ 	.short	0x0100
        /*029a*/ 	.byte	0x07
	.zero		1


	//   ....[23]....
        /*029c*/ 	.word	0x00000770
        /*02a0*/ 	.word	0x000000ff
        /*02a4*/ 	.word	0x000000c0
        /*02a8*/ 	.short	0x0100
        /*02aa*/ 	.byte	0x07
	.zero		1


	//   ....[24]....
        /*02ac*/ 	.word	0x00000780
        /*02b0*/ 	.word	0x000000ff
        /*02b4*/ 	.word	0x00000060
        /*02b8*/ 	.short	0x0100
        /*02ba*/ 	.byte	0x07
	.zero		1


	//   ....[25]....
        /*02bc*/ 	.word	0x00000790
        /*02c0*/ 	.word	0x000000ff
        /*02c4*/ 	.word	0x000000c8
        /*02c8*/ 	.short	0x0100
        /*02ca*/ 	.byte	0x07
	.zero		1


	//   ....[26]....
        /*02cc*/ 	.word	0x000008c0
        /*02d0*/ 	.word	0x000000ff
        /*02d4*/ 	.word	0x000000d0
        /*02d8*/ 	.short	0x0100
        /*02da*/ 	.byte	0x08
	.zero		1


	//   ....[27]....
        /*02dc*/ 	.word	0x000008d0
        /*02e0*/ 	.word	0x000000ff
        /*02e4*/ 	.word	0x000000f0
        /*02e8*/ 	.short	0x0100
        /*02ea*/ 	.byte	0x08
	.zero		1


	//   ....[28]....
        /*02ec*/ 	.word	0x000008e0
        /*02f0*/ 	.word	0x000000ff
        /*02f4*/ 	.word	0x000000d8
        /*02f8*/ 	.short	0x0100
        /*02fa*/ 	.byte	0x08
	.zero		1


	//   ....[29]....
        /*02fc*/ 	.word	0x000008f0
        /*0300*/ 	.word	0x000000ff
        /*0304*/ 	.word	0x000000f8
        /*0308*/ 	.short	0x0100
        /*030a*/ 	.byte	0x08
	.zero		1


	//   ....[30]....
        /*030c*/ 	.word	0x00000900
        /*0310*/ 	.word	0x000000ff
        /*0314*/ 	.word	0x000000e0
        /*0318*/ 	.short	0x0100
        /*031a*/ 	.byte	0x08
	.zero		1


	//   ....[31]....
        /*031c*/ 	.word	0x00000910
        /*0320*/ 	.word	0x000000ff
        /*0324*/ 	.word	0x00000100
        /*0328*/ 	.short	0x0100
        /*032a*/ 	.byte	0x08
	.zero		1


	//   ....[32]....
        /*032c*/ 	.word	0x00000920
        /*0330*/ 	.word	0x000000ff
        /*0334*/ 	.word	0x000000e8
        /*0338*/ 	.short	0x0100
        /*033a*/ 	.byte	0x08
	.zero		1


	//   ....[33]....
        /*033c*/ 	.word	0x00000930
        /*0340*/ 	.word	0x000000ff
        /*0344*/ 	.word	0x00000108
        /*0348*/ 	.short	0x0100
        /*034a*/ 	.byte	0x08
	.zero		1


	//   ....[34]....
        /*034c*/ 	.word	0x00000a10
        /*0350*/ 	.word	0x000000ff
        /*0354*/ 	.word	0x00000110
        /*0358*/ 	.short	0x0100
        /*035a*/ 	.byte	0x07
	.zero		1


	//   ....[35]....
        /*035c*/ 	.word	0x00000a20
        /*0360*/ 	.word	0x000000ff
        /*0364*/ 	.word	0x00000118
        /*0368*/ 	.short	0x0100
        /*036a*/ 	.byte	0x07
	.zero		1


	//   ....[36]....
        /*036c*/ 	.word	0x00000b50
        /*0370*/ 	.word	0x000000ff
        /*0374*/ 	.word	0x00000120
        /*0378*/ 	.short	0x0100
        /*037a*/ 	.byte	0x07
	.zero		1


	//   ....[37]....
        /*037c*/ 	.word	0x00000b60
        /*0380*/ 	.word	0x000000ff
        /*0384*/ 	.word	0x00000130
        /*0388*/ 	.short	0x0100
        /*038a*/ 	.byte	0x07
	.zero		1


	//   ....[38]....
        /*038c*/ 	.word	0x00000b70
        /*0390*/ 	.word	0x000000ff
        /*0394*/ 	.word	0x00000128
        /*0398*/ 	.short	0x0100
        /*039a*/ 	.byte	0x07
	.zero		1


	//   ....[39]....
        /*039c*/ 	.word	0x00000b80
        /*03a0*/ 	.word	0x000000ff
        /*03a4*/ 	.word	0x00000138
        /*03a8*/ 	.short	0x0100
        /*03aa*/ 	.byte	0x07
	.zero		1


	//   ....[40]....
        /*03ac*/ 	.word	0x00000ca0
        /*03b0*/ 	.word	0x000000ff
        /*03b4*/ 	.word	0x00000140
        /*03b8*/ 	.short	0x0100
        /*03ba*/ 	.byte	0x08
	.zero		1


	//   ....[41]....
        /*03bc*/ 	.word	0x00000cb0
        /*03c0*/ 	.word	0x000000ff
        /*03c4*/ 	.word	0x00000160
        /*03c8*/ 	.short	0x0100
        /*03ca*/ 	.byte	0x08
	.zero		1


	//   ....[42]....
        /*03cc*/ 	.word	0x00000cc0
        /*03d0*/ 	.word	0x000000ff
        /*03d4*/ 	.word	0x00000148
        /*03d8*/ 	.short	0x0100
        /*03da*/ 	.byte	0x08
	.zero		1


	//   ....[43]....
        /*03dc*/ 	.word	0x00000cd0
        /*03e0*/ 	.word	0x000000ff
        /*03e4*/ 	.word	0x00000168
        /*03e8*/ 	.short	0x0100
        /*03ea*/ 	.byte	0x08
	.zero		1


	//   ....[44]....
        /*03ec*/ 	.word	0x00000ce0
        /*03f0*/ 	.word	0x000000ff
        /*03f4*/ 	.word	0x00000150
        /*03f8*/ 	.short	0x0100
        /*03fa*/ 	.byte	0x08
	.zero		1


	//   ....[45]....
        /*03fc*/ 	.word	0x00000cf0
        /*0400*/ 	.word	0x000000ff
        /*0404*/ 	.word	0x00000170
        /*0408*/ 	.short	0x0100
        /*040a*/ 	.byte	0x08
	.zero		1


	//   ....[46]....
        /*040c*/ 	.word	0x00000d00
        /*0410*/ 	.word	0x000000ff
        /*0414*/ 	.word	0x00000158
        /*0418*/ 	.short	0x0100
        /*041a*/ 	.byte	0x08
	.zero		1


	//   ....[47]....
        /*041c*/ 	.word	0x00000d10
        /*0420*/ 	.word	0x000000ff
        /*0424*/ 	.word	0x00000178
        /*0428*/ 	.short	0x0100
        /*042a*/ 	.byte	0x08
	.zero		1


	//   ....[48]....
        /*042c*/ 	.word	0x00000e00
        /*0430*/ 	.word	0x000000ff
        /*0434*/ 	.word	0x00000180
        /*0438*/ 	.short	0x0100
        /*043a*/ 	.byte	0x07
	.zero		1


	//   ....[49]....
        /*043c*/ 	.word	0x00000e10
        /*0440*/ 	.word	0x000000ff
        /*0444*/ 	.word	0x00000190
        /*0448*/ 	.short	0x0100
        /*044a*/ 	.byte	0x07
	.zero		1


	//   ....[50]....
        /*044c*/ 	.word	0x00000e20
        /*0450*/ 	.word	0x000000ff
        /*0454*/ 	.word	0x00000188
        /*0458*/ 	.short	0x0100
        /*045a*/ 	.byte	0x07
	.zero		1


	//   ....[51]....
        /*045c*/ 	.word	0x00000e30
        /*0460*/ 	.word	0x000000ff
        /*0464*/ 	.word	0x00000198
        /*0468*/ 	.short	0x0100
        /*046a*/ 	.byte	0x07
	.zero		1


	//   ....[52]....
        /*046c*/ 	.word	0x00000f20
        /*0470*/ 	.word	0x000000ff
        /*0474*/ 	.word	0x000001a0
        /*0478*/ 	.short	0x0100
        /*047a*/ 	.byte	0x06
	.zero		1


	//   ....[53]....
        /*047c*/ 	.word	0x00001930
        /*0480*/ 	.word	0x00000002
        /*0484*/ 	.word	0x00000190
        /*0488*/ 	.short	0x010a
        /*048a*/ 	.byte	0xff
	.zero		1


	//   ....[54]....
        /*048c*/ 	.word	0x00001960
        /*0490*/ 	.word	0x00000002
        /*0494*/ 	.word	0x00000180
        /*0498*/ 	.short	0x0101
        /*049a*/ 	.byte	0xff
	.zero		1


	//   ....[55]....
        /*049c*/ 	.word	0x00001a30
        /*04a0*/ 	.word	0x000000ff
        /*04a4*/ 	.word	0x00000068
        /*04a8*/ 	.short	0x010a
        /*04aa*/ 	.byte	0x08
	.zero		1


	//   ....[56]....
        /*04ac*/ 	.word	0x00001b20
        /*04b0*/ 	.word	0x000000ff
        /*04b4*/ 	.word	0x00000068
        /*04b8*/ 	.short	0x010a
        /*04ba*/ 	.byte	0x31
	.zero		1


	//   ....[57]....
        /*04bc*/ 	.word	0x00001ce0
        /*04c0*/ 	.word	0x000000ff
        /*04c4*/ 	.word	0x00000068
        /*04c8*/ 	.short	0x010a
        /*04ca*/ 	.byte	0x08
	.zero		1


	//   ....[58]....
        /*04cc*/ 	.word	0x00001dc0
        /*04d0*/ 	.word	0x000000ff
        /*04d4*/ 	.word	0x00000118
        /*04d8*/ 	.short	0x0101
        /*04da*/ 	.byte	0x07
	.zero		1


	//   ....[59]....
        /*04dc*/ 	.word	0x00001de0
        /*04e0*/ 	.word	0x000000ff
        /*04e4*/ 	.word	0x00000068
        /*04e8*/ 	.short	0x010a
        /*04ea*/ 	.byte	0x08
	.zero		1


	//   ....[60]....
        /*04ec*/ 	.word	0x00001e60
        /*04f0*/ 	.word	0x000000ff
        /*04f4*/ 	.word	0x00000068
        /*04f8*/ 	.short	0x010a
        /*04fa*/ 	.byte	0x11
	.zero		1


	//   ....[61]....
        /*04fc*/ 	.word	0x00001ff0
        /*0500*/ 	.word	0x000000ff
        /*0504*/ 	.word	0x00000068
        /*0508*/ 	.short	0x010a
        /*050a*/ 	.byte	0x08
	.zero		1


	//   ....[62]....
        /*050c*/ 	.word	0x00002130
        /*0510*/ 	.word	0x00000002
        /*0514*/ 	.word	0x00000120
        /*0518*/ 	.short	0x010a
        /*051a*/ 	.byte	0xff
	.zero		1


	//   ....[63]....
        /*051c*/ 	.word	0x000021f0
        /*0520*/ 	.word	0x00000002
        /*0524*/ 	.word	0x00000000
        /*0528*/ 	.short	0x0101
        /*052a*/ 	.byte	0xff
	.zero		1


	//   ....[64]....
        /*052c*/ 	.word	0x00002750
        /*0530*/ 	.word	0x000000ff
        /*0534*/ 	.word	0x00000000
        /*0538*/ 	.short	0x010a
        /*053a*/ 	.byte	0x04
	.zero		1


	//   ....[65]....
        /*053c*/ 	.word	0x000027e0
        /*0540*/ 	.word	0x000000ff
        /*0544*/ 	.word	0x00000000
        /*0548*/ 	.short	0x010a
        /*054a*/ 	.byte	0x04
	.zero		1


	//   ....[66]....
        /*054c*/ 	.word	0x00002870
        /*0550*/ 	.word	0x000000ff
        /*0554*/ 	.word	0x00000000
        /*0558*/ 	.short	0x010a
        /*055a*/ 	.byte	0x04
	.zero		1


	//   ....[67]....
        /*055c*/ 	.word	0x00002900
        /*0560*/ 	.word	0x000000ff
        /*0564*/ 	.word	0x00000000
        /*0568*/ 	.short	0x010a
        /*056a*/ 	.byte	0x04
	.zero		1


	//   ....[68]....
        /*056c*/ 	.word	0x00002990
        /*0570*/ 	.word	0x000000ff
        /*0574*/ 	.word	0x00000000
        /*0578*/ 	.short	0x010a
        /*057a*/ 	.byte	0x04
	.zero		1


	//   ....[69]....
        /*057c*/ 	.word	0x00002a20
        /*0580*/ 	.word	0x000000ff
        /*0584*/ 	.word	0x00000000
        /*0588*/ 	.short	0x010a
        /*058a*/ 	.byte	0x04
	.zero		1


	//   ....[70]....
        /*058c*/ 	.word	0x00002ab0
        /*0590*/ 	.word	0x000000ff
        /*0594*/ 	.word	0x00000000
        /*0598*/ 	.short	0x010a
        /*059a*/ 	.byte	0x04
	.zero		1


	//   ....[71]....
        /*059c*/ 	.word	0x00002b40
        /*05a0*/ 	.word	0x000000ff
        /*05a4*/ 	.word	0x00000000
        /*05a8*/ 	.short	0x010a
        /*05aa*/ 	.byte	0x04
	.zero		1


	//   ....[72]....
        /*05ac*/ 	.word	0x00002bd0
        /*05b0*/ 	.word	0x000000ff
        /*05b4*/ 	.word	0x00000000
        /*05b8*/ 	.short	0x010a
        /*05ba*/ 	.byte	0x04
	.zero		1


	//   ....[73]....
        /*05bc*/ 	.word	0x00002c60
        /*05c0*/ 	.word	0x000000ff
        /*05c4*/ 	.word	0x00000000
        /*05c8*/ 	.short	0x010a
        /*05ca*/ 	.byte	0x04
	.zero		1


	//   ....[74]....
        /*05cc*/ 	.word	0x00002cf0
        /*05d0*/ 	.word	0x000000ff
        /*05d4*/ 	.word	0x00000000
        /*05d8*/ 	.short	0x010a
        /*05da*/ 	.byte	0x04
	.zero		1


	//   ....[75]....
        /*05dc*/ 	.word	0x00002d80
        /*05e0*/ 	.word	0x000000ff
        /*05e4*/ 	.word	0x00000000
        /*05e8*/ 	.short	0x010a
        /*05ea*/ 	.byte	0x04
	.zero		1


	//   ....[76]....
        /*05ec*/ 	.word	0x00002e20
        /*05f0*/ 	.word	0x00000000
        /*05f4*/ 	.word	0x00000000
        /*05f8*/ 	.short	0x010a
        /*05fa*/ 	.byte	0xff
	.zero		1


	//   ....[77]....
        /*05fc*/ 	.word	0x00002f40
        /*0600*/ 	.word	0x00000002
        /*0604*/ 	.word	0x00000180
        /*0608*/ 	.short	0x010a
        /*060a*/ 	.byte	0xff
	.zero		1


	//   ....[78]....
        /*060c*/ 	.word	0x00002fb0
        /*0610*/ 	.word	0x00000002
        /*0614*/ 	.word	0x00000000
        /*0618*/ 	.short	0x0101
        /*061a*/ 	.byte	0xff
	.zero		1


	//   ....[79]....
        /*061c*/ 	.word	0x00002fd0
        /*0620*/ 	.word	0x000000ff
        /*0624*/ 	.word	0x00000130
        /*0628*/ 	.short	0x010a
        /*062a*/ 	.byte	0x05
	.zero		1


	//   ....[80]....
        /*062c*/ 	.word	0x000030f0
        /*0630*/ 	.word	0x00000002
        /*0634*/ 	.word	0x00000120
        /*0638*/ 	.short	0x010a
        /*063a*/ 	.byte	0xff
	.zero		1


	//   ....[81]....
        /*063c*/ 	.word	0x000031f0
        /*0640*/ 	.word	0x00000002
        /*0644*/ 	.word	0x00000000
        /*0648*/ 	.short	0x0101
        /*064a*/ 	.byte	0xff
	.zero		1


	//   ....[82]....
        /*064c*/ 	.word	0x00003280
        /*0650*/ 	.word	0x000000ff
        /*0654*/ 	.word	0x00000130
        /*0658*/ 	.short	0x0106
        /*065a*/ 	.byte	0x05
	.zero		1


	//   ....[83]....
        /*065c*/ 	.word	0x000032a0
        /*0660*/ 	.word	0x000000ff
        /*0664*/ 	.word	0x00000130
        /*0668*/ 	.short	0x010a
        /*066a*/ 	.byte	0x05
	.zero		1


	//   ....[84]....
        /*066c*/ 	.word	0x00003330
        /*0670*/ 	.word	0x000000ff
        /*0674*/ 	.word	0x00000130
        /*0678*/ 	.short	0x0106
        /*067a*/ 	.byte	0x04
	.zero		1


	//   ....[85]....
        /*067c*/ 	.word	0x00003370
        /*0680*/ 	.word	0x00000000
        /*0684*/ 	.word	0x00000130
        /*0688*/ 	.short	0x010a
        /*068a*/ 	.byte	0xff
	.zero		1


	//   ....[86]....
        /*068c*/ 	.word	0x000035b0
        /*0690*/ 	.word	0x000000ff
        /*0694*/ 	.word	0x00000008
        /*0698*/ 	.short	0x010a
        /*069a*/ 	.byte	0x06
	.zero		1


	//   ....[87]....
        /*069c*/ 	.word	0x000035d0
        /*06a0*/ 	.word	0x000000ff
        /*06a4*/ 	.word	0x00000008
        /*06a8*/ 	.short	0x010a
        /*06aa*/ 	.byte	0x06
	.zero		1


	//   ....[88]....
        /*06ac*/ 	.word	0x00003760
        /*06b0*/ 	.word	0x000000ff
        /*06b4*/ 	.word	0x00000008
        /*06b8*/ 	.short	0x010a
        /*06ba*/ 	.byte	0x06
	.zero		1


	//   ....[89]....
        /*06bc*/ 	.word	0x00003780
        /*06c0*/ 	.word	0x000000ff
        /*06c4*/ 	.word	0x00000008
        /*06c8*/ 	.short	0x010a
        /*06ca*/ 	.byte	0x06
	.zero		1


	//   ....[90]....
        /*06cc*/ 	.word	0x00003840
        /*06d0*/ 	.word	0x000000ff
        /*06d4*/ 	.word	0x00000000
        /*06d8*/ 	.short	0x0101
        /*06da*/ 	.byte	0x07
	.zero		1


	//   ....[91]....
        /*06dc*/ 	.word	0x00003b80
        /*06e0*/ 	.word	0x00000000
        /*06e4*/ 	.word	0x00000120
        /*06e8*/ 	.short	0x010a
        /*06ea*/ 	.byte	0xff
	.zero		1


	//   ....[92]....
        /*06ec*/ 	.word	0x00003c40
        /*06f0*/ 	.word	0x00000000
        /*06f4*/ 	.word	0x00000000
        /*06f8*/ 	.short	0x0101
        /*06fa*/ 	.byte	0xff
	.zero		1


	//   ....[93]....
        /*06fc*/ 	.word	0x00003d00
        /*0700*/ 	.word	0x000000ff
        /*0704*/ 	.word	0x00000000
        /*0708*/ 	.short	0x010a
        /*070a*/ 	.byte	0x08
	.zero		1


	//   ....[94]....
        /*070c*/ 	.word	0x00003d10
        /*0710*/ 	.word	0x000000ff
        /*0714*/ 	.word	0x00000160
        /*0718*/ 	.short	0x010a
        /*071a*/ 	.byte	0x09
	.zero		1


	//   ....[95]....
        /*071c*/ 	.word	0x00003dc0
        /*0720*/ 	.word	0x000000ff
        /*0724*/ 	.word	0x00000000
        /*0728*/ 	.short	0x010a
        /*072a*/ 	.byte	0x08
	.zero		1


	//   ....[96]....
        /*072c*/ 	.word	0x00003ef0
        /*0730*/ 	.word	0x000000ff
        /*0734*/ 	.word	0x00000000
        /*0738*/ 	.short	0x010a
        /*073a*/ 	.byte	0x1e
	.zero		1


	//   ....[97]....
        /*073c*/ 	.word	0x000041f0
        /*0740*/ 	.word	0x000000ff
        /*0744*/ 	.word	0x00000000
        /*0748*/ 	.short	0x010a
        /*074a*/ 	.byte	0x08
	.zero		1


	//   ....[98]....
        /*074c*/ 	.word	0x00004280
        /*0750*/ 	.word	0x000000ff
        /*0754*/ 	.word	0x00000000
        /*0758*/ 	.short	0x010a
        /*075a*/ 	.byte	0x08
	.zero		1


	//   ....[99]....
        /*075c*/ 	.word	0x00004310
        /*0760*/ 	.word	0x000000ff
        /*0764*/ 	.word	0x00000000
        /*0768*/ 	.short	0x010a
        /*076a*/ 	.byte	0x08
	.zero		1


	//   ....[100]....
        /*076c*/ 	.word	0x000043b0
        /*0770*/ 	.word	0x00000000
        /*0774*/ 	.word	0x00000000
        /*0778*/ 	.short	0x010a
        /*077a*/ 	.byte	0xff
	.zero		1


	//   ....[101]....
        /*077c*/ 	.word	0x000043f0
        /*0780*/ 	.word	0x00000000
        /*0784*/ 	.word	0x00000000
        /*0788*/ 	.short	0x010a
        /*078a*/ 	.byte	0xff
	.zero		1


	//   ....[102]....
        /*078c*/ 	.word	0x00004460
        /*0790*/ 	.word	0x000000ff
        /*0794*/ 	.word	0x00000000
        /*0798*/ 	.short	0x0101
        /*079a*/ 	.byte	0x05
	.zero		1


	//   ....[103]....
        /*079c*/ 	.word	0x000044a0
        /*07a0*/ 	.word	0x000000ff
        /*07a4*/ 	.word	0x000001a0
        /*07a8*/ 	.short	0x010a
        /*07aa*/ 	.byte	0x07
	.zero		1


	//   ....[104]....
        /*07ac*/ 	.word	0x000044f0
        /*07b0*/ 	.word	0x000000ff
        /*07b4*/ 	.word	0x00000000
        /*07b8*/ 	.short	0x0101
        /*07ba*/ 	.byte	0x05
	.zero		1


	//   ....[105]....
        /*07bc*/ 	.word	0x00004930
        /*07c0*/ 	.word	0x00000000
        /*07c4*/ 	.word	0x00000120
        /*07c8*/ 	.short	0x010a
        /*07ca*/ 	.byte	0xff
	.zero		1


	//   ....[106]....
        /*07cc*/ 	.word	0x000049f0
        /*07d0*/ 	.word	0x00000000
        /*07d4*/ 	.word	0x00000000
        /*07d8*/ 	.short	0x0101
        /*07da*/ 	.byte	0xff
	.zero		1


	//   ....[107]....
        /*07dc*/ 	.word	0x00004d10
        /*07e0*/ 	.word	0x000000ff
        /*07e4*/ 	.word	0x00000118
        /*07e8*/ 	.short	0x010a
        /*07ea*/ 	.byte	0x06
	.zero		1


	//   ....[108]....
        /*07ec*/ 	.word	0x00004f00
        /*07f0*/ 	.word	0x000000ff
        /*07f4*/ 	.word	0x000000f0
        /*07f8*/ 	.short	0x010a
        /*07fa*/ 	.byte	0x06
	.zero		1


	//   ....[109]....
        /*07fc*/ 	.word	0x000050f0
        /*0800*/ 	.word	0x000000ff
        /*0804*/ 	.word	0x000000d0
        /*0808*/ 	.short	0x010b
        /*080a*/ 	.byte	0x06
	.zero		1


	//   ....[110]....
        /*080c*/ 	.word	0x00005100
        /*0810*/ 	.word	0x000000ff
        /*0814*/ 	.word	0x00000000
        /*0818*/ 	.short	0x0101
        /*081a*/ 	.byte	0x0e
	.zero		1


	//   ....[111]....
        /*081c*/ 	.word	0x00005110
        /*0820*/ 	.word	0x000000ff
        /*0824*/ 	.word	0x000000f8
        /*0828*/ 	.short	0x010a
        /*082a*/ 	.byte	0x06
	.zero		1


	//   ....[112]....
        /*082c*/ 	.word	0x000052d0
        /*0830*/ 	.word	0x000000ff
        /*0834*/ 	.word	0x000000d8
        /*0838*/ 	.short	0x010b
        /*083a*/ 	.byte	0x06
	.zero		1


	//   ....[113]....
        /*083c*/ 	.word	0x000052e0
        /*0840*/ 	.word	0x000000ff
        /*0844*/ 	.word	0x00000000
        /*0848*/ 	.short	0x0101
        /*084a*/ 	.byte	0x0e
	.zero		1


	//   ....[114]....
        /*084c*/ 	.word	0x000052f0
        /*0850*/ 	.word	0x000000ff
        /*0854*/ 	.word	0x00000100
        /*0858*/ 	.short	0x010a
        /*085a*/ 	.byte	0x06
	.zero		1


	//   ....[115]....
        /*085c*/ 	.word	0x000054e0
        /*0860*/ 	.word	0x000000ff
        /*0864*/ 	.word	0x000000e0
        /*0868*/ 	.short	0x010b
        /*086a*/ 	.byte	0x06
	.zero		1


	//   ....[116]....
        /*086c*/ 	.word	0x00005550
        /*0870*/ 	.word	0x000000ff
        /*0874*/ 	.word	0x00000000
        /*0878*/ 	.short	0x0101
        /*087a*/ 	.byte	0x0e
	.zero		1


	//   ....[117]....
        /*087c*/ 	.word	0x00005560
        /*0880*/ 	.word	0x000000ff
        /*0884*/ 	.word	0x00000108
        /*0888*/ 	.short	0x010a
        /*088a*/ 	.byte	0x06
	.zero		1


	//   ....[118]....
        /*088c*/ 	.word	0x00005810
        /*0890*/ 	.word	0x000000ff
        /*0894*/ 	.word	0x000000e8
        /*0898*/ 	.short	0x010b
        /*089a*/ 	.byte	0x06
	.zero		1


	//   ....[119]....
        /*089c*/ 	.word	0x00005830
        /*08a0*/ 	.word	0x000000ff
        /*08a4*/ 	.word	0x00000000
        /*08a8*/ 	.short	0x0101
        /*08aa*/ 	.byte	0x07
	.zero		1


	//   ....[120]....
        /*08ac*/ 	.word	0x00005860
        /*08b0*/ 	.word	0x000000ff
        /*08b4*/ 	.word	0x000000f0
        /*08b8*/ 	.short	0x010a
        /*08ba*/ 	.byte	0x06
	.zero		1


	//   ....[121]....
        /*08bc*/ 	.word	0x00005880
        /*08c0*/ 	.word	0x000000ff
        /*08c4*/ 	.word	0x000000f8
        /*08c8*/ 	.short	0x010a
        /*08ca*/ 	.byte	0x06
	.zero		1


	//   ....[122]....
        /*08cc*/ 	.word	0x000058a0
        /*08d0*/ 	.word	0x000000ff
        /*08d4*/ 	.word	0x00000100
        /*08d8*/ 	.short	0x010a
        /*08da*/ 	.byte	0x06
	.zero		1


	//   ....[123]....
        /*08dc*/ 	.word	0x000058e0
        /*08e0*/ 	.word	0x00000000
        /*08e4*/ 	.word	0x00000108
        /*08e8*/ 	.short	0x010a
        /*08ea*/ 	.byte	0xff
	.zero		1


	//   ....[124]....
        /*08ec*/ 	.word	0x00005c80
        /*08f0*/ 	.word	0x00000000
        /*08f4*/ 	.word	0x00000120
        /*08f8*/ 	.short	0x010a
        /*08fa*/ 	.byte	0xff
	.zero		1


	//   ....[125]....
        /*08fc*/ 	.word	0x00005d90
        /*0900*/ 	.word	0x00000000
        /*0904*/ 	.word	0x00000000
        /*0908*/ 	.short	0x0101
        /*090a*/ 	.byte	0xff
	.zero		1


	//   ....[126]....
        /*090c*/ 	.word	0x00006810
        /*0910*/ 	.word	0x000000ff
        /*0914*/ 	.word	0x000000d0
        /*0918*/ 	.short	0x010a
        /*091a*/ 	.byte	0x2f
	.zero		1


	//   ....[127]....
        /*091c*/ 	.word	0x00006910
        /*0920*/ 	.word	0x00000053
        /*0924*/ 	.word	0x00000140
        /*0928*/ 	.short	0x010a
        /*092a*/ 	.byte	0xff
	.zero		1


	//   ....[128]....
        /*092c*/ 	.word	0x00006a50
        /*0930*/ 	.word	0x000000ff
        /*0934*/ 	.word	0x000000d0
        /*0938*/ 	.short	0x010a
        /*093a*/ 	.byte	0x2f
	.zero		1


	//   ....[129]....
        /*093c*/ 	.word	0x00006b20
        /*0940*/ 	.word	0x00000053
        /*0944*/ 	.word	0x00000140
        /*0948*/ 	.short	0x010a
        /*094a*/ 	.byte	0xff
	.zero		1


	//   ....[130]....
        /*094c*/ 	.word	0x000072d0
        /*0950*/ 	.word	0x00000000
        /*0954*/ 	.word	0x00000000
        /*0958*/ 	.short	0x0101
        /*095a*/ 	.byte	0xff
	.zero		1


	//   ....[131]....
        /*095c*/ 	.word	0x000072e0
        /*0960*/ 	.word	0x00000003
        /*0964*/ 	.word	0x000000d0
        /*0968*/ 	.short	0x010a
        /*096a*/ 	.byte	0xff
	.zero		1


	//   ....[132]....
        /*096c*/ 	.word	0x000073a0
        /*0970*/ 	.word	0x00000003
        /*0974*/ 	.word	0x000000d0
        /*0978*/ 	.short	0x010a
        /*097a*/ 	.byte	0xff
	.zero		1


	//   ....[133]....
        /*097c*/ 	.word	0x00007b90
        /*0980*/ 	.word	0x00000000
        /*0984*/ 	.word	0x00000000
        /*0988*/ 	.short	0x0101
        /*098a*/ 	.byte	0xff
	.zero		1


	//   ....[134]....
        /*098c*/ 	.word	0x00007bb0
        /*0990*/ 	.word	0x00000003
        /*0994*/ 	.word	0x000000d0
        /*0998*/ 	.short	0x010a
        /*099a*/ 	.byte	0xff
	.zero		1


	//   ....[135]....
        /*099c*/ 	.word	0x00007c60
        /*09a0*/ 	.word	0x00000003
        /*09a4*/ 	.word	0x000000d0
        /*09a8*/ 	.short	0x010a
        /*09aa*/ 	.byte	0xff
	.zero		1


	//   ....[136]....
        /*09ac*/ 	.word	0x00008450
        /*09b0*/ 	.word	0x00000000
        /*09b4*/ 	.word	0x00000000
        /*09b8*/ 	.short	0x0101
        /*09ba*/ 	.byte	0xff
	.zero		1


	//   ....[137]....
        /*09bc*/ 	.word	0x00008470
        /*09c0*/ 	.word	0x00000004
        /*09c4*/ 	.word	0x000000d0
        /*09c8*/ 	.short	0x010a
        /*09ca*/ 	.byte	0xff
	.zero		1


	//   ....[138]....
        /*09cc*/ 	.word	0x00008520
        /*09d0*/ 	.word	0x00000004
        /*09d4*/ 	.word	0x000000d0
        /*09d8*/ 	.short	0x010a
        /*09da*/ 	.byte	0xff
	.zero		1


	//   ....[139]....
        /*09dc*/ 	.word	0x00008830
        /*09e0*/ 	.word	0x00000053
        /*09e4*/ 	.word	0x00000000
        /*09e8*/ 	.short	0x0101
        /*09ea*/ 	.byte	0xff
	.zero		1


	//   ....[140]....
        /*09ec*/ 	.word	0x00008d60
        /*09f0*/ 	.word	0x00000000
        /*09f4*/ 	.word	0x00000000
        /*09f8*/ 	.short	0x0101
        /*09fa*/ 	.byte	0xff
	.zero		1


	//   ....[141]....
        /*09fc*/ 	.word	0x00008ff0
        /*0a00*/ 	.word	0x000000ff
        /*0a04*/ 	.word	0x00000000
        /*0a08*/ 	.short	0x0101
        /*0a0a*/ 	.byte	0x04
	.zero		1


	//   ....[142]....
        /*0a0c*/ 	.word	0x00009010
        /*0a10*/ 	.word	0x00000002
        /*0a14*/ 	.word	0x00000190
        /*0a18*/ 	.short	0x010a
        /*0a1a*/ 	.byte	0xff
	.zero		1


	//   ....[143]....
        /*0a1c*/ 	.word	0x00009070
        /*0a20*/ 	.word	0x00000002
        /*0a24*/ 	.word	0x00000068
        /*0a28*/ 	.short	0x010a
        /*0a2a*/ 	.byte	0xff
	.zero		1


	//   ....[144]....
        /*0a2c*/ 	.word	0x000090d0
        /*0a30*/ 	.word	0x00000002
        /*0a34*/ 	.word	0x00000068
        /*0a38*/ 	.short	0x010a
        /*0a3a*/ 	.byte	0xff
	.zero		1


	//   ....[145]....
        /*0a3c*/ 	.word	0x00009120
        /*0a40*/ 	.word	0x00000002
        /*0a44*/ 	.word	0x00000120
        /*0a48*/ 	.short	0x010a
        /*0a4a*/ 	.byte	0xff
	.zero		1


	//   ....[146]....
        /*0a4c*/ 	.word	0x00009180
        /*0a50*/ 	.word	0x00000000
        /*0a54*/ 	.word	0x00000000
        /*0a58*/ 	.short	0x010a
        /*0a5a*/ 	.byte	0xff
	.zero		1


	//   ....[147]....
        /*0a5c*/ 	.word	0x000091e0
        /*0a60*/ 	.word	0x00000000
        /*0a64*/ 	.word	0x00000000
        /*0a68*/ 	.short	0x010a
        /*0a6a*/ 	.byte	0xff
	.zero		1


	//   ....[148]....
        /*0a6c*/ 	.word	0x00009240
        /*0a70*/ 	.word	0x00000000
        /*0a74*/ 	.word	0x00000000
        /*0a78*/ 	.short	0x010a
        /*0a7a*/ 	.byte	0xff
	.zero		1


	//   ....[149]....
        /*0a7c*/ 	.word	0x000092a0
        /*0a80*/ 	.word	0x00000000
        /*0a84*/ 	.word	0x00000000
        /*0a88*/ 	.short	0x010a
        /*0a8a*/ 	.byte	0xff
	.zero		1


	//   ....[150]....
        /*0a8c*/ 	.word	0x00009300
        /*0a90*/ 	.word	0x00000000
        /*0a94*/ 	.word	0x00000000
        /*0a98*/ 	.short	0x010a
        /*0a9a*/ 	.byte	0xff
	.zero		1


	//   ....[151]....
        /*0a9c*/ 	.word	0x00009360
        /*0aa0*/ 	.word	0x00000000
        /*0aa4*/ 	.word	0x00000000
        /*0aa8*/ 	.short	0x010a
        /*0aaa*/ 	.byte	0xff
	.zero		1


	//   ....[152]....
        /*0aac*/ 	.word	0x000093c0
        /*0ab0*/ 	.word	0x00000000
        /*0ab4*/ 	.word	0x00000000
        /*0ab8*/ 	.short	0x010a
        /*0aba*/ 	.byte	0xff
	.zero		1


	//   ....[153]....
        /*0abc*/ 	.word	0x00009420
        /*0ac0*/ 	.word	0x00000000
        /*0ac4*/ 	.word	0x00000000
        /*0ac8*/ 	.short	0x010a
        /*0aca*/ 	.byte	0xff
	.zero		1


	//   ....[154]....
        /*0acc*/ 	.word	0x00009480
        /*0ad0*/ 	.word	0x00000000
        /*0ad4*/ 	.word	0x00000000
        /*0ad8*/ 	.short	0x010a
        /*0ada*/ 	.byte	0xff
	.zero		1


	//   ....[155]....
        /*0adc*/ 	.word	0x000094e0
        /*0ae0*/ 	.word	0x00000000
        /*0ae4*/ 	.word	0x00000000
        /*0ae8*/ 	.short	0x010a
        /*0aea*/ 	.byte	0xff
	.zero		1


	//   ....[156]....
        /*0aec*/ 	.word	0x00009540
        /*0af0*/ 	.word	0x00000000
        /*0af4*/ 	.word	0x00000000
        /*0af8*/ 	.short	0x010a
        /*0afa*/ 	.byte	0xff
	.zero		1


	//   ....[157]....
        /*0afc*/ 	.word	0x000095a0
        /*0b00*/ 	.word	0x00000000
        /*0b04*/ 	.word	0x00000000
        /*0b08*/ 	.short	0x010a
        /*0b0a*/ 	.byte	0xff
	.zero		1


	//   ....[158]....
        /*0b0c*/ 	.word	0x000095f0
        /*0b10*/ 	.word	0x00000002
        /*0b14*/ 	.word	0x00000180
        /*0b18*/ 	.short	0x010a
        /*0b1a*/ 	.byte	0xff
	.zero		1


	//   ....[159]....
        /*0b1c*/ 	.word	0x00009650
        /*0b20*/ 	.word	0x00000002
        /*0b24*/ 	.word	0x00000130
        /*0b28*/ 	.short	0x010a
        /*0b2a*/ 	.byte	0xff
	.zero		1


	//   ....[160]....
        /*0b2c*/ 	.word	0x000096a0
        /*0b30*/ 	.word	0x00000002
        /*0b34*/ 	.word	0x00000120
        /*0b38*/ 	.short	0x010a
        /*0b3a*/ 	.byte	0xff
	.zero		1


	//   ....[161]....
        /*0b3c*/ 	.word	0x00009700
        /*0b40*/ 	.word	0x00000000
        /*0b44*/ 	.word	0x00000130
        /*0b48*/ 	.short	0x010a
        /*0b4a*/ 	.byte	0xff
	.zero		1


	//   ....[162]....
        /*0b4c*/ 	.word	0x00009760
        /*0b50*/ 	.word	0x00000003
        /*0b54*/ 	.word	0x00000008
        /*0b58*/ 	.short	0x010a
        /*0b5a*/ 	.byte	0xff
	.zero		1


	//   ....[163]....
        /*0b5c*/ 	.word	0x00009840
        /*0b60*/ 	.word	0x00000000
        /*0b64*/ 	.word	0x00000008
        /*0b68*/ 	.short	0x010a
        /*0b6a*/ 	.byte	0xff
	.zero		1


	//   ....[164]....
        /*0b6c*/ 	.word	0x00009890
        /*0b70*/ 	.word	0x00000000
        /*0b74*/ 	.word	0x00000120
        /*0b78*/ 	.short	0x010a
        /*0b7a*/ 	.byte	0xff
	.zero		1


	//   ....[165]....
        /*0b7c*/ 	.word	0x000098f0
        /*0b80*/ 	.word	0x00000000
        /*0b84*/ 	.word	0x00000160
        /*0b88*/ 	.short	0x010a
        /*0b8a*/ 	.byte	0xff
	.zero		1


	//   ....[166]....
        /*0b8c*/ 	.word	0x00009950
        /*0b90*/ 	.word	0x00000000
        /*0b94*/ 	.word	0x00000000
        /*0b98*/ 	.short	0x010a
        /*0b9a*/ 	.byte	0xff
	.zero		1


	//   ....[167]....
        /*0b9c*/ 	.word	0x000099b0
        /*0ba0*/ 	.word	0x00000000
        /*0ba4*/ 	.word	0x00000000
        /*0ba8*/ 	.short	0x010a
        /*0baa*/ 	.byte	0xff
	.zero		1


	//   ....[168]....
        /*0bac*/ 	.word	0x00009a10
        /*0bb0*/ 	.word	0x00000000
        /*0bb4*/ 	.word	0x00000000
        /*0bb8*/ 	.short	0x010a
        /*0bba*/ 	.byte	0xff
	.zero		1


	//   ....[169]....
        /*0bbc*/ 	.word	0x00009a70
        /*0bc0*/ 	.word	0x00000000
        /*0bc4*/ 	.word	0x00000000
        /*0bc8*/ 	.short	0x010a
        /*0bca*/ 	.byte	0xff
	.zero		1


	//   ....[170]....
        /*0bcc*/ 	.word	0x00009ad0
        /*0bd0*/ 	.word	0x00000000
        /*0bd4*/ 	.word	0x000001a0
        /*0bd8*/ 	.short	0x010a
        /*0bda*/ 	.byte	0xff
	.zero		1


	//   ....[171]....
        /*0bdc*/ 	.word	0x00009b20
        /*0be0*/ 	.word	0x00000000
        /*0be4*/ 	.word	0x00000120
        /*0be8*/ 	.short	0x010a
        /*0bea*/ 	.byte	0xff
	.zero		1


	//   ....[172]....
        /*0bec*/ 	.word	0x00009b80
        /*0bf0*/ 	.word	0x00000000
        /*0bf4*/ 	.word	0x00000118
        /*0bf8*/ 	.short	0x010a
        /*0bfa*/ 	.byte	0xff
	.zero		1


	//   ....[173]....
        /*0bfc*/ 	.word	0x00009be0
        /*0c00*/ 	.word	0x00000000
        /*0c04*/ 	.word	0x000000f0
        /*0c08*/ 	.short	0x010a
        /*0c0a*/ 	.byte	0xff
	.zero		1


	//   ....[174]....
        /*0c0c*/ 	.word	0x00009c40
        /*0c10*/ 	.word	0x00000000
        /*0c14*/ 	.word	0x000000f8
        /*0c18*/ 	.short	0x010a
        /*0c1a*/ 	.byte	0xff
	.zero		1


	//   ....[175]....
        /*0c1c*/ 	.word	0x00009ca0
        /*0c20*/ 	.word	0x00000000
        /*0c24*/ 	.word	0x00000100
        /*0c28*/ 	.short	0x010a
        /*0c2a*/ 	.byte	0xff
	.zero		1


	//   ....[176]....
        /*0c2c*/ 	.word	0x00009d00
        /*0c30*/ 	.word	0x00000000
        /*0c34*/ 	.word	0x00000108
        /*0c38*/ 	.short	0x010a
        /*0c3a*/ 	.byte	0xff
	.zero		1


	//   ....[177]....
        /*0c3c*/ 	.word	0x00009d60
        /*0c40*/ 	.word	0x00000000
        /*0c44*/ 	.word	0x000000f0
        /*0c48*/ 	.short	0x010a
        /*0c4a*/ 	.byte	0xff
	.zero		1


	//   ....[178]....
        /*0c4c*/ 	.word	0x00009dc0
        /*0c50*/ 	.word	0x00000000
        /*0c54*/ 	.word	0x000000f8
        /*0c58*/ 	.short	0x010a
        /*0c5a*/ 	.byte	0xff
	.zero		1


	//   ....[179]....
        /*0c5c*/ 	.word	0x00009e20
        /*0c60*/ 	.word	0x00000000
        /*0c64*/ 	.word	0x00000100
        /*0c68*/ 	.short	0x010a
        /*0c6a*/ 	.byte	0xff
	.zero		1


	//   ....[180]....
        /*0c6c*/ 	.word	0x00009e70
        /*0c70*/ 	.word	0x00000000
        /*0c74*/ 	.word	0x00000120
        /*0c78*/ 	.short	0x010a
        /*0c7a*/ 	.byte	0xff
	.zero		1


	//   ....[181]....
        /*0c7c*/ 	.word	0x00009ed0
        /*0c80*/ 	.word	0x00000003
        /*0c84*/ 	.word	0x000000d0
        /*0c88*/ 	.short	0x010a
        /*0c8a*/ 	.byte	0xff
	.zero		1


	//   ....[182]....
        /*0c8c*/ 	.word	0x00009f20
        /*0c90*/ 	.word	0x00000053
        /*0c94*/ 	.word	0x00000140
        /*0c98*/ 	.short	0x010a
        /*0c9a*/ 	.byte	0xff
	.zero		1


	//   ....[183]....
        /*0c9c*/ 	.word	0x00009f70
        /*0ca0*/ 	.word	0x00000003
        /*0ca4*/ 	.word	0x000000d0
        /*0ca8*/ 	.short	0x010a
        /*0caa*/ 	.byte	0xff
	.zero		1


	//   ....[184]....
        /*0cac*/ 	.word	0x00009fc0
        /*0cb0*/ 	.word	0x00000003
        /*0cb4*/ 	.word	0x000000d0
        /*0cb8*/ 	.short	0x010a
        /*0cba*/ 	.byte	0xff
	.zero		1


	//   ....[185]....
        /*0cbc*/ 	.word	0x0000a010
        /*0cc0*/ 	.word	0x00000004
        /*0cc4*/ 	.word	0x000000d0
        /*0cc8*/ 	.short	0x010a
        /*0cca*/ 	.byte	0xff
	.zero		1


	//----- nvinfo : EIATTR_NUM_MBARRIERS
	.align		4
.L_47:
        /*0ccc*/ 	.byte	0x03, 0x38
        /*0cce*/ 	.short	0x0035


	//----- nvinfo : EIATTR_EXIT_INSTR_OFFSETS
	.align		4
        /*0cd0*/ 	.byte	0x04, 0x1c
        /*0cd2*/ 	.short	(.L_49 - .L_48)


	//   ....[0]....
.L_48:
        /*0cd4*/ 	.word	0x00002e50


	//   ....[1]....
        /*0cd8*/ 	.word	0x00003340


	//   ....[2]....
        /*0cdc*/ 	.word	0x000033a0


	//   ....[3]....
        /*0ce0*/ 	.word	0x00004720


	//   ....[4]....
        /*0ce4*/ 	.word	0x00005910


	//   ....[5]....
        /*0ce8*/ 	.word	0x00005950


	//   ....[6]....
        /*0cec*/ 	.word	0x00008ef0


	//   ....[7]....
        /*0cf0*/ 	.word	0x00008f60


	//   ....[8]....
        /*0cf4*/ 	.word	0x00008f90


	//   ....[9]....
        /*0cf8*/ 	.word	0x00009000


	//----- nvinfo : EIATTR_MAX_THREADS
	.align		4
.L_49:
        /*0cfc*/ 	.byte	0x04, 0x05
        /*0cfe*/ 	.short	(.L_51 - .L_50)
.L_50:
        /*0d00*/ 	.word	0x00000100
        /*0d04*/ 	.word	0x00000001
        /*0d08*/ 	.word	0x00000001


	//----- nvinfo : EIATTR_CRS_STACK_SIZE
	.align		4
.L_51:
        /*0d0c*/ 	.byte	0x04, 0x1e
        /*0d0e*/ 	.short	(.L_53 - .L_52)
.L_52:
        /*0d10*/ 	.word	0x00000000


	//----- nvinfo : EIATTR_CBANK_PARAM_SIZE
	.align		4
.L_53:
        /*0d14*/ 	.byte	0x03, 0x19
        /*0d16*/ 	.short	0x0800


	//----- nvinfo : EIATTR_PARAM_CBANK
	.align		4
        /*0d18*/ 	.byte	0x04, 0x0a
        /*0d1a*/ 	.short	(.L_55 - .L_54)
	.align		4
.L_54:
        /*0d1c*/ 	.word	index@(.nv.constant0._ZN7cutlass13device_kernelINS_4gemm6kernel13GemmUniversalIN4cute5tupleIJiiiiEEENS1_10collective13CollectiveMmaINS1_35MainloopSm100TmaUmmaWarpSpecializedILi13ELi2ELi4ENS5_IJNS4_1CILi2EEENSA_ILi1EEESC_EEEEENS5_IJNSA_ILi128EEESF_NSA_ILi64EEEEEENS_10bfloat16_tENS5_IJlSC_lEEESI_SJ_NS4_8TiledMMAINS4_8MMA_AtomIJNS4_26SM100_MMA_F16BF16_2x1SM_SSISI_SI_fLi128ELi128ELNS4_4UMMA5MajorE0ELSO_0ELNSN_7ScaleInE0ELSP_0EEEEEENS4_6LayoutINS5_IJSC_SC_SC_EEENS5_IJNSA_ILi0EEESU_SU_EEEEENS5_IJNS4_10UnderscoreESX_SX_EEEEENS4_18SM100_TMA_2SM_LOADENS4_14ComposedLayoutINS4_7SwizzleILi3ELi4ELi3EEENS4_18smem_ptr_flag_bitsILi16EEENSS_INS5_IJNSA_ILi8EEESG_EEENS5_IJSG_SC_EEEEEEEvNS4_8identityES10_S1A_vS1B_EENS_8epilogue10collective18CollectiveEpilogueINS1D_23Sm100TmaWarpSpecializedILi4ELi2ELi16ELb1ELb0EEEJNS5_IJSG_SF_SG_EEENS5_IJNSS_ISG_SC_EENSS_INS5_IJNSA_ILi16EEESB_EEENS5_IJSC_SG_EEEEEEEESI_SJ_SI_SJ_NS1D_6fusion15FusionCallbacksIS1H_NS1P_17LinCombPerRowBiasISI_fSI_SI_fLi8ELNS_15FloatRoundStyleE2EEES1I_S1O_JEEENS4_5SM1004TMEM4LOAD26SM100_TMEM_LOAD_32dp32b16xENS4_13SM90_TMA_LOADENS11_INS12_ILi1ELi4ELi3EEES15_NSS_INS5_IJS16_S1K_EEENS5_IJS1K_SC_EEEEEEENS4_39AutoVectorizingCopyWithAssumedAlignmentILi128EEENS4_14SM90_TMA_STOREES24_S26_S26_EEEvvEEEEvNT_6ParamsE)
        /*0d20*/ 	.short	0x0380
        /*0d22*/ 	.short	0x0800


	//----- nvinfo : EIATTR_SW_WAR
	.align		4
.L_55:
        /*0d24*/ 	.byte	0x04, 0x36
        /*0d26*/ 	.short	(.L_57 - .L_56)
.L_56:
        /*0d28*/ 	.word	0x00000008
.L_57:


//--------------------- .nv.callgraph             --------------------------
	.section	.nv.callgraph,"",@"SHT_CUDA_CALLGRAPH"
	.align	4
	.sectionentsize	8
	.align		4
        /*0000*/ 	.word	0x00000000
	.align		4
        /*0004*/ 	.word	0xffffffff
	.align		4
        /*0008*/ 	.word	index@(_ZN7cutlass13device_kernelINS_4gemm6kernel13GemmUniversalIN4cute5tupleIJiiiiEEENS1_10collective13CollectiveMmaINS1_35MainloopSm100TmaUmmaWarpSpecializedILi13ELi2ELi4ENS5_IJNS4_1CILi2EEENSA_ILi1EEESC_EEEEENS5_IJNSA_ILi128EEESF_NSA_ILi64EEEEEENS_10bfloat16_tENS5_IJlSC_lEEESI_SJ_NS4_8TiledMMAINS4_8MMA_AtomIJNS4_26SM100_MMA_F16BF16_2x1SM_SSISI_SI_fLi128ELi128ELNS4_4UMMA5MajorE0ELSO_0ELNSN_7ScaleInE0ELSP_0EEEEEENS4_6LayoutINS5_IJSC_SC_SC_EEENS5_IJNSA_ILi0EEESU_SU_EEEEENS5_IJNS4_10UnderscoreESX_SX_EEEEENS4_18SM100_TMA_2SM_LOADENS4_14ComposedLayoutINS4_7SwizzleILi3ELi4ELi3EEENS4_18smem_ptr_flag_bitsILi16EEENSS_INS5_IJNSA_ILi8EEESG_EEENS5_IJSG_SC_EEEEEEEvNS4_8identityES10_S1A_vS1B_EENS_8epilogue10collective18CollectiveEpilogueINS1D_23Sm100TmaWarpSpecializedILi4ELi2ELi16ELb1ELb0EEEJNS5_IJSG_SF_SG_EEENS5_IJNSS_ISG_SC_EENSS_INS5_IJNSA_ILi16EEESB_EEENS5_IJSC_SG_EEEEEEEESI_SJ_SI_SJ_NS1D_6fusion15FusionCallbacksIS1H_NS1P_17LinCombPerRowBiasISI_fSI_SI_fLi8ELNS_15FloatRoundStyleE2EEES1I_S1O_JEEENS4_5SM1004TMEM4LOAD26SM100_TMEM_LOAD_32dp32b16xENS4_13SM90_TMA_LOADENS11_INS12_ILi1ELi4ELi3EEES15_NSS_INS5_IJS16_S1K_EEENS5_IJS1K_SC_EEEEEEENS4_39AutoVectorizingCopyWithAssumedAlignmentILi128EEENS4_14SM90_TMA_STOREES24_S26_S26_EEEvvEEEEvNT_6ParamsE)
	.align		4
        /*000c*/ 	.word	index@(__assertfail)
	.align		4
        /*0010*/ 	.word	0x00000000
	.align		4
        /*0014*/ 	.word	0xfffffffe
	.align		4
        /*0018*/ 	.word	0x00000000
	.align		4
        /*001c*/ 	.word	0xfffffffd
	.align		4
        /*0020*/ 	.word	0x00000000
	.align		4
        /*0024*/ 	.word	0xfffffffc


//--------------------- .nv.constant4             --------------------------
	.section	.nv.constant4,"a",@progbits
	.align	8
	.align		8
.nv.constant4:
        /*0000*/ 	.dword	__assertfail
	.align		8
        /*0008*/ 	.dword	__unnamed_1
	.align		8
        /*0010*/ 	.dword	__unnamed_2
	.align		8
        /*0018*/ 	.dword	_ZN39_INTERNAL_9e64fded_4_k_cu_95b88694_40114cuda3std3__45__cpo5beginE
	.align		8
        /*0020*/ 	.dword	_ZN39_INTERNAL_9e64fded_4_k_cu_95b88694_40114cuda3std3__45__cpo3endE
	.align		8
        /*0028*/ 	.dword	_ZN39_INTERNAL_9e64fded_4_k_cu_95b88694_40114cuda3std3__45__cpo6cbeginE
	.align		8
        /*0030*/ 	.dword	_ZN39_INTERNAL_9e64fded_4_k_cu_95b88694_40114cuda3std3__45__cpo4cendE
	.align		8
        /*0038*/ 	.dword	_ZN39_INTERNAL_9e64fded_4_k_cu_95b88694_40114cuda3std3__441_GLOBAL__N__9e64fded_4_k_cu_95b88694_40116ignoreE
	.align		8
        /*0040*/ 	.dword	_ZN39_INTERNAL_9e64fded_4_k_cu_95b88694_40114cuda3std3__419piecewise_constructE
	.align		8
        /*0048*/ 	.dword	_ZN39_INTERNAL_9e64fded_4_k_cu_95b88694_40114cuda3std3__48in_placeE
	.align		8
        /*0050*/ 	.dword	_ZN39_INTERNAL_9e64fded_4_k_cu_95b88694_40114cuda3std6ranges3__45__cpo4swapE
	.align		8
        /*0058*/ 	.dword	_ZN39_INTERNAL_9e64fded_4_k_cu_95b88694_40114cuda3std6ranges3__45__cpo9iter_moveE
	.align		8
        /*0060*/ 	.dword	_ZN39_INTERNAL_9e64fded_4_k_cu_95b88694_40114cute7productE
	.align		8
        /*0068*/ 	.dword	_ZN39_INTERNAL_9e64fded_4_k_cu_95b88694_40114cute1_E
	.align		8
        /*0070*/ 	.dword	$str$25
	.align		8
        /*0078*/ 	.dword	$str$26
	.align		8
        /*0080*/ 	.dword	$str$27
	.align		8
        /*0088*/ 	.dword	$str$28


//--------------------- .text._ZN7cutlass13device_kernelINS_4gemm6kernel13GemmUniversalIN4cute5tupleIJiiiiEEENS1_10collective13CollectiveMmaINS1_35MainloopSm100TmaUmmaWarpSpecializedILi13ELi2ELi4ENS5_IJNS4_1CILi2EEENSA_ILi1EEESC_EEEEENS5_IJNSA_ILi128EEESF_NSA_ILi64EEEEEENS_10bfloat16_tENS5_IJlSC_lEEESI_SJ_NS4_8TiledMMAINS4_8MMA_AtomIJNS4_26SM100_MMA_F16BF16_2x1SM_SSISI_SI_fLi128ELi128ELNS4_4UMMA5MajorE0ELSO_0ELNSN_7ScaleInE0ELSP_0EEEEEENS4_6LayoutINS5_IJSC_SC_SC_EEENS5_IJNSA_ILi0EEESU_SU_EEEEENS5_IJNS4_10UnderscoreESX_SX_EEEEENS4_18SM100_TMA_2SM_LOADENS4_14ComposedLayoutINS4_7SwizzleILi3ELi4ELi3EEENS4_18smem_ptr_flag_bitsILi16EEENSS_INS5_IJNSA_ILi8EEESG_EEENS5_IJSG_SC_EEEEEEEvNS4_8identityES10_S1A_vS1B_EENS_8epilogue10collective18CollectiveEpilogueINS1D_23Sm100TmaWarpSpecializedILi4ELi2ELi16ELb1ELb0EEEJNS5_IJSG_SF_SG_EEENS5_IJNSS_ISG_SC_EENSS_INS5_IJNSA_ILi16EEESB_EEENS5_IJSC_SG_EEEEEEEESI_SJ_SI_SJ_NS1D_6fusion15FusionCallbacksIS1H_NS1P_17LinCombPerRowBiasISI_fSI_SI_fLi8ELNS_15FloatRoundStyleE2EEES1I_S1O_JEEENS4_5SM1004TMEM4LOAD26SM100_TMEM_LOAD_32dp32b16xENS4_13SM90_TMA_LOADENS11_INS12_ILi1ELi4ELi3EEES15_NSS_INS5_IJS16_S1K_EEENS5_IJS1K_SC_EEEEEEENS4_39AutoVectorizingCopyWithAssumedAlignmentILi128EEENS4_14SM90_TMA_STOREES24_S26_S26_EEEvvEEEEvNT_6ParamsE --------------------------
	.section	.text._ZN7cutlass13device_kernelINS_4gemm6kernel13GemmUniversalIN4cute5tupleIJiiiiEEENS1_10collective13CollectiveMmaINS1_35MainloopSm100TmaUmmaWarpSpecializedILi13ELi2ELi4ENS5_IJNS4_1CILi2EEENSA_ILi1EEESC_EEEEENS5_IJNSA_ILi128EEESF_NSA_ILi64EEEEEENS_10bfloat16_tENS5_IJlSC_lEEESI_SJ_NS4_8TiledMMAINS4_8MMA_AtomIJNS4_26SM100_MMA_F16BF16_2x1SM_SSISI_SI_fLi128ELi128ELNS4_4UMMA5MajorE0ELSO_0ELNSN_7ScaleInE0ELSP_0EEEEEENS4_6LayoutINS5_IJSC_SC_SC_EEENS5_IJNSA_ILi0EEESU_SU_EEEEENS5_IJNS4_10UnderscoreESX_SX_EEEEENS4_18SM100_TMA_2SM_LOADENS4_14ComposedLayoutINS4_7SwizzleILi3ELi4ELi3EEENS4_18smem_ptr_flag_bitsILi16EEENSS_INS5_IJNSA_ILi8EEESG_EEENS5_IJSG_SC_EEEEEEEvNS4_8identityES10_S1A_vS1B_EENS_8epilogue10collective18CollectiveEpilogueINS1D_23Sm100TmaWarpSpecializedILi4ELi2ELi16ELb1ELb0EEEJNS5_IJSG_SF_SG_EEENS5_IJNSS_ISG_SC_EENSS_INS5_IJNSA_ILi16EEESB_EEENS5_IJSC_SG_EEEEEEEESI_SJ_SI_SJ_NS1D_6fusion15FusionCallbacksIS1H_NS1P_17LinCombPerRowBiasISI_fSI_SI_fLi8ELNS_15FloatRoundStyleE2EEES1I_S1O_JEEENS4_5SM1004TMEM4LOAD26SM100_TMEM_LOAD_32dp32b16xENS4_13SM90_TMA_LOADENS11_INS12_ILi1ELi4ELi3EEES15_NSS_INS5_IJS16_S1K_EEENS5_IJS1K_SC_EEEEEEENS4_39AutoVectorizingCopyWithAssumedAlignmentILi128EEENS4_14SM90_TMA_STOREES24_S26_S26_EEEvvEEEEvNT_6ParamsE,"ax",@progbits
	.align	128
.text._ZN7cutlass13device_kernelINS_4gemm6kernel13GemmUniversalIN4cute5tupleIJiiiiEEENS1_10collective13CollectiveMmaINS1_35MainloopSm100TmaUmmaWarpSpecializedILi13ELi2ELi4ENS5_IJNS4_1CILi2EEENSA_ILi1EEESC_EEEEENS5_IJNSA_ILi128EEESF_NSA_ILi64EEEEEENS_10bfloat16_tENS5_IJlSC_lEEESI_SJ_NS4_8TiledMMAINS4_8MMA_AtomIJNS4_26SM100_MMA_F16BF16_2x1SM_SSISI_SI_fLi128ELi128ELNS4_4UMMA5MajorE0ELSO_0ELNSN_7ScaleInE0ELSP_0EEEEEENS4_6LayoutINS5_IJSC_SC_SC_EEENS5_IJNSA_ILi0EEESU_SU_EEEEENS5_IJNS4_10UnderscoreESX_SX_EEEEENS4_18SM100_TMA_2SM_LOADENS4_14ComposedLayoutINS4_7SwizzleILi3ELi4ELi3EEENS4_18smem_ptr_flag_bitsILi16EEENSS_INS5_IJNSA_ILi8EEESG_EEENS5_IJSG_SC_EEEEEEEvNS4_8identityES10_S1A_vS1B_EENS_8epilogue10collective18CollectiveEpilogueINS1D_23Sm100TmaWarpSpecializedILi4ELi2ELi16ELb1ELb0EEEJNS5_IJSG_SF_SG_EEENS5_IJNSS_ISG_SC_EENSS_INS5_IJNSA_ILi16EEESB_EEENS5_IJSC_SG_EEEEEEEESI_SJ_SI_SJ_NS1D_6fusion15FusionCallbacksIS1H_NS1P_17LinCombPerRowBiasISI_fSI_SI_fLi8ELNS_15FloatRoundStyleE2EEES1I_S1O_JEEENS4_5SM1004TMEM4LOAD26SM100_TMEM_LOAD_32dp32b16xENS4_13SM90_TMA_LOADENS11_INS12_ILi1ELi4ELi3EEES15_NSS_INS5_IJS16_S1K_EEENS5_IJS1K_SC_EEEEEEENS4_39AutoVectorizingCopyWithAssumedAlignmentILi128EEENS4_14SM90_TMA_STOREES24_S26_S26_EEEvvEEEEvNT_6ParamsE:
        .type           _ZN7cutlass13device_kernelINS_4gemm6kernel13GemmUniversalIN4cute5tupleIJiiiiEEENS1_10collective13CollectiveMmaINS1_35MainloopSm100TmaUmmaWarpSpecializedILi13ELi2ELi4ENS5_IJNS4_1CILi2EEENSA_ILi1EEESC_EEEEENS5_IJNSA_ILi128EEESF_NSA_ILi64EEEEEENS_10bfloat16_tENS5_IJlSC_lEEESI_SJ_NS4_8TiledMMAINS4_8MMA_AtomIJNS4_26SM100_MMA_F16BF16_2x1SM_SSISI_SI_fLi128ELi128ELNS4_4UMMA5MajorE0ELSO_0ELNSN_7ScaleInE0ELSP_0EEEEEENS4_6LayoutINS5_IJSC_SC_SC_EEENS5_IJNSA_ILi0EEESU_SU_EEEEENS5_IJNS4_10UnderscoreESX_SX_EEEEENS4_18SM100_TMA_2SM_LOADENS4_14ComposedLayoutINS4_7SwizzleILi3ELi4ELi3EEENS4_18smem_ptr_flag_bitsILi16EEENSS_INS5_IJNSA_ILi8EEESG_EEENS5_IJSG_SC_EEEEEEEvNS4_8identityES10_S1A_vS1B_EENS_8epilogue10collective18CollectiveEpilogueINS1D_23Sm100TmaWarpSpecializedILi4ELi2ELi16ELb1ELb0EEEJNS5_IJSG_SF_SG_EEENS5_IJNSS_ISG_SC_EENSS_INS5_IJNSA_ILi16EEESB_EEENS5_IJSC_SG_EEEEEEEESI_SJ_SI_SJ_NS1D_6fusion15FusionCallbacksIS1H_NS1P_17LinCombPerRowBiasISI_fSI_SI_fLi8ELNS_15FloatRoundStyleE2EEES1I_S1O_JEEENS4_5SM1004TMEM4LOAD26SM100_TMEM_LOAD_32dp32b16xENS4_13SM90_TMA_LOADENS11_INS12_ILi1ELi4ELi3EEES15_NSS_INS5_IJS16_S1K_EEENS5_IJS1K_SC_EEEEEEENS4_39AutoVectorizingCopyWithAssumedAlignmentILi128EEENS4_14SM90_TMA_STOREES24_S26_S26_EEEvvEEEEvNT_6ParamsE,@function
        .size           _ZN7cutlass13device_kernelINS_4gemm6kernel13GemmUniversalIN4cute5tupleIJiiiiEEENS1_10collective13CollectiveMmaINS1_35MainloopSm100TmaUmmaWarpSpecializedILi13ELi2ELi4ENS5_IJNS4_1CILi2EEENSA_ILi1EEESC_EEEEENS5_IJNSA_ILi128EEESF_NSA_ILi64EEEEEENS_10bfloat16_tENS5_IJlSC_lEEESI_SJ_NS4_8TiledMMAINS4_8MMA_AtomIJNS4_26SM100_MMA_F16BF16_2x1SM_SSISI_SI_fLi128ELi128ELNS4_4UMMA5MajorE0ELSO_0ELNSN_7ScaleInE0ELSP_0EEEEEENS4_6LayoutINS5_IJSC_SC_SC_EEENS5_IJNSA_ILi0EEESU_SU_EEEEENS5_IJNS4_10UnderscoreESX_SX_EEEEENS4_18SM100_TMA_2SM_LOADENS4_14ComposedLayoutINS4_7SwizzleILi3ELi4ELi3EEENS4_18smem_ptr_flag_bitsILi16EEENSS_INS5_IJNSA_ILi8EEESG_EEENS5_IJSG_SC_EEEEEEEvNS4_8identityES10_S1A_vS1B_EENS_8epilogue10collective18CollectiveEpilogueINS1D_23Sm100TmaWarpSpecializedILi4ELi2ELi16ELb1ELb0EEEJNS5_IJSG_SF_SG_EEENS5_IJNSS_ISG_SC_EENSS_INS5_IJNSA_ILi16EEESB_EEENS5_IJSC_SG_EEEEEEEESI_SJ_SI_SJ_NS1D_6fusion15FusionCallbacksIS1H_NS1P_17LinCombPerRowBiasISI_fSI_SI_fLi8ELNS_15FloatRoundStyleE2EEES1I_S1O_JEEENS4_5SM1004TMEM4LOAD26SM100_TMEM_LOAD_32dp32b16xENS4_13SM90_TMA_LOADENS11_INS12_ILi1ELi4ELi3EEES15_NSS_INS5_IJS16_S1K_EEENS5_IJS1K_SC_EEEEEEENS4_39AutoVectorizingCopyWithAssumedAlignmentILi128EEENS4_14SM90_TMA_STOREES24_S26_S26_EEEvvEEEEvNT_6ParamsE,(.L_x_226 - _ZN7cutlass13device_kernelINS_4gemm6kernel13GemmUniversalIN4cute5tupleIJiiiiEEENS1_10collective13CollectiveMmaINS1_35MainloopSm100TmaUmmaWarpSpecializedILi13ELi2ELi4ENS5_IJNS4_1CILi2EEENSA_ILi1EEESC_EEEEENS5_IJNSA_ILi128EEESF_NSA_ILi64EEEEEENS_10bfloat16_tENS5_IJlSC_lEEESI_SJ_NS4_8TiledMMAINS4_8MMA_AtomIJNS4_26SM100_MMA_F16BF16_2x1SM_SSISI_SI_fLi128ELi128ELNS4_4UMMA5MajorE0ELSO_0ELNSN_7ScaleInE0ELSP_0EEEEEENS4_6LayoutINS5_IJSC_SC_SC_EEENS5_IJNSA_ILi0EEESU_SU_EEEEENS5_IJNS4_10UnderscoreESX_SX_EEEEENS4_18SM100_TMA_2SM_LOADENS4_14ComposedLayoutINS4_7SwizzleILi3ELi4ELi3EEENS4_18smem_ptr_flag_bitsILi16EEENSS_INS5_IJNSA_ILi8EEESG_EEENS5_IJSG_SC_EEEEEEEvNS4_8identityES10_S1A_vS1B_EENS_8epilogue10collective18CollectiveEpilogueINS1D_23Sm100TmaWarpSpecializedILi4ELi2ELi16ELb1ELb0EEEJNS5_IJSG_SF_SG_EEENS5_IJNSS_ISG_SC_EENSS_INS5_IJNSA_ILi16EEESB_EEENS5_IJSC_SG_EEEEEEEESI_SJ_SI_SJ_NS1D_6fusion15FusionCallbacksIS1H_NS1P_17LinCombPerRowBiasISI_fSI_SI_fLi8ELNS_15FloatRoundStyleE2EEES1I_S1O_JEEENS4_5SM1004TMEM4LOAD26SM100_TMEM_LOAD_32dp32b16xENS4_13SM90_TMA_LOADENS11_INS12_ILi1ELi4ELi3EEES15_NSS_INS5_IJS16_S1K_EEENS5_IJS1K_SC_EEEEEEENS4_39AutoVectorizingCopyWithAssumedAlignmentILi128EEENS4_14SM90_TMA_STOREES24_S26_S26_EEEvvEEEEvNT_6ParamsE)
        .other          _ZN7cutlass13device_kernelINS_4gemm6kernel13GemmUniversalIN4cute5tupleIJiiiiEEENS1_10collective13CollectiveMmaINS1_35MainloopSm100TmaUmmaWarpSpecializedILi13ELi2ELi4ENS5_IJNS4_1CILi2EEENSA_ILi1EEESC_EEEEENS5_IJNSA_ILi128EEESF_NSA_ILi64EEEEEENS_10bfloat16_tENS5_IJlSC_lEEESI_SJ_NS4_8TiledMMAINS4_8MMA_AtomIJNS4_26SM100_MMA_F16BF16_2x1SM_SSISI_SI_fLi128ELi128ELNS4_4UMMA5MajorE0ELSO_0ELNSN_7ScaleInE0ELSP_0EEEEEENS4_6LayoutINS5_IJSC_SC_SC_EEENS5_IJNSA_ILi0EEESU_SU_EEEEENS5_IJNS4_10UnderscoreESX_SX_EEEEENS4_18SM100_TMA_2SM_LOADENS4_14ComposedLayoutINS4_7SwizzleILi3ELi4ELi3EEENS4_18smem_ptr_flag_bitsILi16EEENSS_INS5_IJNSA_ILi8EEESG_EEENS5_IJSG_SC_EEEEEEEvNS4_8identityES10_S1A_vS1B_EENS_8epilogue10collective18CollectiveEpilogueINS1D_23Sm100TmaWarpSpecializedILi4ELi2ELi16ELb1ELb0EEEJNS5_IJSG_SF_SG_EEENS5_IJNSS_ISG_SC_EENSS_INS5_IJNSA_ILi16EEESB_EEENS5_IJSC_SG_EEEEEEEESI_SJ_SI_SJ_NS1D_6fusion15FusionCallbacksIS1H_NS1P_17LinCombPerRowBiasISI_fSI_SI_fLi8ELNS_15FloatRoundStyleE2EEES1I_S1O_JEEENS4_5SM1004TMEM4LOAD26SM100_TMEM_LOAD_32dp32b16xENS4_13SM90_TMA_LOADENS11_INS12_ILi1ELi4ELi3EEES15_NSS_INS5_IJS16_S1K_EEENS5_IJS1K_SC_EEEEEEENS4_39AutoVectorizingCopyWithAssumedAlignmentILi128EEENS4_14SM90_TMA_STOREES24_S26_S26_EEEvvEEEEvNT_6ParamsE,@"STO_CUDA_ENTRY STV_DEFAULT"
_ZN7cutlass13device_kernelINS_4gemm6kernel13GemmUniversalIN4cute5tupleIJiiiiEEENS1_10collective13CollectiveMmaINS1_35MainloopSm100TmaUmmaWarpSpecializedILi13ELi2ELi4ENS5_IJNS4_1CILi2EEENSA_ILi1EEESC_EEEEENS5_IJNSA_ILi128EEESF_NSA_ILi64EEEEEENS_10bfloat16_tENS5_IJlSC_lEEESI_SJ_NS4_8TiledMMAINS4_8MMA_AtomIJNS4_26SM100_MMA_F16BF16_2x1SM_SSISI_SI_fLi128ELi128ELNS4_4UMMA5MajorE0ELSO_0ELNSN_7ScaleInE0ELSP_0EEEEEENS4_6LayoutINS5_IJSC_SC_SC_EEENS5_IJNSA_ILi0EEESU_SU_EEEEENS5_IJNS4_10UnderscoreESX_SX_EEEEENS4_18SM100_TMA_2SM_LOADENS4_14ComposedLayoutINS4_7SwizzleILi3ELi4ELi3EEENS4_18smem_ptr_flag_bitsILi16EEENSS_INS5_IJNSA_ILi8EEESG_EEENS5_IJSG_SC_EEEEEEEvNS4_8identityES10_S1A_vS1B_EENS_8epilogue10collective18CollectiveEpilogueINS1D_23Sm100TmaWarpSpecializedILi4ELi2ELi16ELb1ELb0EEEJNS5_IJSG_SF_SG_EEENS5_IJNSS_ISG_SC_EENSS_INS5_IJNSA_ILi16EEESB_EEENS5_IJSC_SG_EEEEEEEESI_SJ_SI_SJ_NS1D_6fusion15FusionCallbacksIS1H_NS1P_17LinCombPerRowBiasISI_fSI_SI_fLi8ELNS_15FloatRoundStyleE2EEES1I_S1O_JEEENS4_5SM1004TMEM4LOAD26SM100_TMEM_LOAD_32dp32b16xENS4_13SM90_TMA_LOADENS11_INS12_ILi1ELi4ELi3EEES15_NSS_INS5_IJS16_S1K_EEENS5_IJS1K_SC_EEEEEEENS4_39AutoVectorizingCopyWithAssumedAlignmentILi128EEENS4_14SM90_TMA_STOREES24_S26_S26_EEEvvEEEEvNT_6ParamsE:
[----:B------:R-:W1:Y:S01]  /*0000*/  LDC R1, c[0x0][0x37c] ;  /* 0x0000df00ff017b82 */ /* 0x000e620000000800 */
[----:B------:R-:W2:Y:S01]  /*0010*/  S2R R32, SR_TID.X ;  /* 0x0000000000207919 */ /* 0x000ea20000002100 */
[----:B------:R-:W3:Y:S06]  /*0020*/  LDCU.64 UR8, c[0x0][0x890] ;  /* 0x00011200ff0877ac */ /* 0x000eec0008000a00 */
[----:B------:R-:W4:Y:S01]  /*0030*/  S2UR UR46, SR_CgaCtaId ;  /* 0x00000000002e79c3 */ /* 0x000f220000008800 */
[----:B------:R-:W-:Y:S01]  /*0040*/  PRMT R66, RZ, 0x7610, R66 ;  /* 0x00007610ff427816 */ /* 0x000fe20000000042 */
[----:B------:R-:W1:Y:S01]  /*0050*/  LDCU.64 UR50, c[0x0][0x358] ;  /* 0x00006b00ff3277ac */ /* 0x000e620008000a00 */
[----:B------:R-:W-:-:S02]  /*0060*/  ELECT P0, URZ, PT ;  /* 0x0000000000ff782f */ /* 0x000fc40003800000 */
[----:B---3--:R-:W-:-:S04]  /*0070*/  ISETP.NE.U32.AND P1, PT, RZ, UR8, PT ;  /* 0x00000008ff007c0c */ /* 0x008fc8000bf25070 */
[----:B------:R-:W-:Y:S01]  /*0080*/  ISETP.NE.AND.EX P2, PT, RZ, UR9, PT, P1 ;  /* 0x00000009ff007c0c */ /* 0x000fe2000bf45310 */
[----:B----4-:R-:W-:Y:S02]  /*0090*/  ULOP3.LUT UR5, UR46, 0x1, URZ, 0xc0, !UPT ;  /* 0x000000012e057892 */ /* 0x010fe4000f8ec0ff */
[----:B------:R-:W-:Y:S01]  /*00a0*/  ULOP3.LUT UR4, UR46, 0x1, URZ, 0x3c, !UPT ;  /* 0x000000012e047892 */ /* 0x000fe2000f8e3cff */
[----:B--2---:R-:W-:-:S05]  /*00b0*/  SHF.R.U32.HI R72, RZ, 0x5, R32 ;  /* 0x00000005ff487819 */ /* 0x004fca0000011620 */
[----:B------:R-:W2:Y:S02]  /*00c0*/  SHFL.IDX PT, R0, R72, RZ, 0x1f ;  /* 0x00001fff48007589 */ /* 0x000ea400000e0000 */
[----:B--2---:R-:W-:Y:S02]  /*00d0*/  R2UR UR10, R0 ;  /* 0x00000000000a72ca */ /* 0x004fe400000e0000 */
[----:B-1----:R-:W-:Y:S05]  /*00e0*/  @P2 BRA `(.L_x_0) ;  /* 0x00000000002c2947 */ /* 0x002fea0003800000 */
[----:B------:R-:W1:Y:S02]  /*00f0*/  LDCU.64 UR6, c[0x0][0x888] ;  /* 0x00011100ff0677ac */ /* 0x000e640008000a00 */
[----:B-1----:R-:W-:-:S04]  /*0100*/  UISETP.NE.U32.AND UP0, UPT, UR6, URZ, UPT ;  /* 0x000000ff0600728c */ /* 0x002fc8000bf05070 */
[----:B------:R-:W-:-:S09]  /*0110*/  UISETP.NE.AND.EX UP0, UPT, UR7, URZ, UPT, UP0 ;  /* 0x000000ff0700728c */ /* 0x000fd2000bf05300 */
[----:B------:R-:W-:Y:S05]  /*0120*/  BRA.U !UP0, `(.L_x_1) ;  /* 0x0000000108107547 */ /* 0x000fea000b800000 */
[----:B------:R-:W1:Y:S02]  /*0130*/  LDC.64 R2, c[0x0][0x888] ;  /* 0x00022200ff027b82 */ /* 0x000e640000000a00 */
[----:B-1----:R1:W5:Y:S01]  /*0140*/  LDG.E R35, desc[UR50][R2.64] ;  /* 0x0000003202237981 */ /* 0x002362000c1e1900 */
[----:B------:R-:W-:Y:S01]  /*0150*/  HFMA2 R66, -RZ, RZ, 0, 5.9604644775390625e-08 ;  /* 0x00000001ff427431 */ /* 0x000fe200000001ff */
[----:B------:R-:W-:Y:S05]  /*0160*/  BRA `(.L_x_0) ;  /* 0x00000000000c7947 */ /* 0x000fea0003800000 */
.L_x_1:
[----:B------:R-:W1:Y:S01]  /*0170*/  LDCU UR6, c[0x0][0x880] ;  /* 0x00011000ff0677ac */ /* 0x000e620008000800 */
[----:B------:R-:W-:Y:S01]  /*0180*/  HFMA2 R66, -RZ, RZ, 0, 5.9604644775390625e-08 ;  /* 0x00000001ff427431 */ /* 0x000fe200000001ff */
[----:B-1----:R-:W-:-:S07]  /*0190*/  MOV R35, UR6 ;  /* 0x0000000600237c02 */ /* 0x002fce0008000f00 */
.L_x_0:
[----:B------:R-:W2:Y:S02]  /*01a0*/  LDCU.64 UR6, c[0x0][0x8b0] ;  /* 0x00011600ff0677ac */ /* 0x000ea40008000a00 */
[----:B--2---:R-:W-:-:S04]  /*01b0*/  UISETP.NE.U32.AND UP0, UPT, UR6, URZ, UPT ;  /* 0x000000ff0600728c */ /* 0x004fc8000bf05070 */
[----:B------:R-:W-:-:S09]  /*01c0*/  UISETP.NE.AND.EX UP0, UPT, UR7, URZ, UPT, UP0 ;  /* 0x000000ff0700728c */ /* 0x000fd2000bf05300 */
[----:B------:R-:W-:Y:S05]  /*01d0*/  BRA.U UP0, `(.L_x_2) ;  /* 0x0000000100247547 */ /* 0x000fea000b800000 */
[----:B------:R-:W2:Y:S02]  /*01e0*/  LDCU.64 UR6, c[0x0][0x8a8] ;  /* 0x00011500ff0677ac */ /* 0x000ea40008000a00 */
[----:B--2---:R-:W-:-:S04]  /*01f0*/  UISETP.NE.U32.AND UP0, UPT, UR6, URZ, UPT ;  /* 0x000000ff0600728c */ /* 0x004fc8000bf05070 */
[----:B------:R-:W-:-:S09]  /*0200*/  UISETP.NE.AND.EX UP0, UPT, UR7, URZ, UPT, UP0 ;  /* 0x000000ff0700728c */ /* 0x000fd2000bf05300 */
[----:B------:R-:W-:Y:S05]  /*0210*/  BRA.U !UP0, `(.L_x_3) ;  /* 0x00000001080c7547 */ /* 0x000fea000b800000 */
[----:B-1----:R-:W1:Y:S02]  /*0220*/  LDC.64 R2, c[0x0][0x8a8] ;  /* 0x00022a00ff027b82 */ /* 0x002e640000000a00 */
[----:B-1----:R2:W5:Y:S01]  /*0230*/  LDG.E R33, desc[UR50][R2.64] ;  /* 0x0000003202217981 */ /* 0x002562000c1e1900 */
[----:B------:R-:W-:Y:S05]  /*0240*/  BRA `(.L_x_2) ;  /* 0x0000000000087947 */ /* 0x000fea0003800000 */
.L_x_3:
[----:B------:R-:W2:Y:S02]  /*0250*/  LDCU UR6, c[0x0][0x8a0] ;  /* 0x00011400ff0677ac */ /* 0x000ea40008000800 */
[----:B--2---:R-:W-:Y:S02]  /*0260*/  MOV R33, UR6 ;  /* 0x0000000600217c02 */ /* 0x004fe40008000f00 */
.L_x_2:
[----:B------:R-:W-:Y:S01]  /*0270*/  IMAD.U32 R0, RZ, RZ, UR10 ;  /* 0x0000000aff007e24 */ /* 0x000fe2000f8e00ff */
[----:B------:R-:W-:Y:S04]  /*0280*/  BSSY.RECONVERGENT B0, `(.L_x_4) ;  /* 0x000000c000007945 */ /* 0x000fe80003800200 */
[C---:B------:R-:W-:Y:S02]  /*0290*/  ISETP.NE.OR P3, PT, R0.reuse, 0x1, !P0 ;  /* 0x000000010000780c */ /* 0x040fe40004765670 */
[----:B------:R-:W-:-:S11]  /*02a0*/  ISETP.NE.OR P2, PT, R0, 0x3, !P0 ;  /* 0x000000030000780c */ /* 0x000fd60004745670 */
[----:B------:R-:W-:Y:S05]  /*02b0*/  @P3 BRA `(.L_x_5) ;  /* 0x0000000000203947 */ /* 0x000fea0003800000 */
[----:B------:R-:W3:Y:S02]  /*02c0*/  LDCU.64 UR6, c[0x0][0x348] ;  /* 0x00006900ff0677ac */ /* 0x000ee40008000a00 */
[----:B---3--:R-:W-:Y:S02]  /*02d0*/  UIADD3 UR12, UP1, UPT, UR6, 0x80, URZ ;  /* 0x00000080060c7890 */ /* 0x008fe4000ff3e0ff */
[----:B------:R-:W-:Y:S02]  /*02e0*/  UIADD3 UR6, UP0, UPT, UR6, 0x180, URZ ;  /* 0x0000018006067890 */ /* 0x000fe4000ff1e0ff */
[----:B------:R-:W-:Y:S02]  /*02f0*/  UIADD3.X UR13, UPT, UPT, URZ, UR7, URZ, UP1, !UPT ;  /* 0x00000007ff0d7290 */ /* 0x000fe40008ffe4ff */
[----:B------:R-:W-:-:S07]  /*0300*/  UIADD3.X UR7, UPT, UPT, URZ, UR7, URZ, UP0, !UPT ;  /* 0x00000007ff077290 */ /* 0x000fce00087fe4ff */
[----:B------:R3:W-:Y:S02]  /*0310*/  UTMACCTL.PF [UR12] ;  /* 0x000000000c0079b9 */ /* 0x0007e40008040000 */
[----:B------:R3:W-:Y:S02]  /*0320*/  UTMACCTL.PF [UR6] ;  /* 0x00000000060079b9 */ /* 0x0007e40008040000 */
[----:B---3--:R-:W-:Y:S01]  /*0330*/  NOP ;  /* 0x0000000000007918 */ /* 0x008fe20000000000 */
.L_x_5:
[----:B------:R-:W-:Y:S05]  /*0340*/  BSYNC.RECONVERGENT B0 ;  /* 0x0000000000007941 */ /* 0x000fea0003800200 */
.L_x_4:
[----:B------:R-:W-:Y:S04]  /*0350*/  BSSY.RECONVERGENT B0, `(.L_x_6) ;  /* 0x000000a000007945 */ /* 0x000fe80003800200 */
        /* <DEDUP_REMOVED lines=9> */
.L_x_7:
[----:B------:R-:W-:Y:S05]  /*03f0*/  BSYNC.RECONVERGENT B0 ;  /* 0x0000000000007941 */ /* 0x000fea0003800200 */
.L_x_6:
[----:B------:R-:W3:Y:S01]  /*0400*/  LDCU.64 UR6, c[0x0][0x888] ;  /* 0x00011100ff0677ac */ /* 0x000ee20008000a00 */
[----:B------:R-:W-:Y:S01]  /*0410*/  ISETP.NE.AND.EX P1, PT, RZ, UR9, PT, P1 ;  /* 0x00000009ff007c0c */ /* 0x000fe2000bf25310 */
[----:B------:R-:W-:Y:S02]  /*0420*/  UPLOP3.LUT UP5, UPT, UPT, UPT, UPT, 0x80, 0x8 ;  /* 0x000000000008789c */ /* 0x000fe40003faf070 */
[----:B---3--:R-:W-:-:S04]  /*0430*/  UISETP.NE.U32.AND UP0, UPT, UR6, URZ, UPT ;  /* 0x000000ff0600728c */ /* 0x008fc8000bf05070 */
[----:B------:R-:W-:-:S06]  /*0440*/  UISETP.NE.AND.EX UP0, UPT, UR7, URZ, UPT, UP0 ;  /* 0x000000ff0700728c */ /* 0x000fcc000bf05300 */
[----:B------:R-:W-:-:S13]  /*0450*/  PLOP3.LUT P2, PT, PT, PT, UP0, 0x80, 0x8 ;  /* 0x000000000008781c */ /* 0x000fda0003f4f008 */
[----:B------:R-:W-:Y:S05]  /*0460*/  @P2 BRA P1, `(.L_x_8) ;  /* 0x0000000000202947 */ /* 0x000fea0000800000 */
[----:B------:R-:W-:Y:S01]  /*0470*/  UISETP.NE.U32.AND UP2, UPT, UR8, URZ, UPT ;  /* 0x000000ff0800728c */ /* 0x000fe2000bf45070 */
[----:B-----5:R-:W-:Y:S01]  /*0480*/  FSETP.NEU.AND P1, PT, R35, RZ, PT ;  /* 0x000000ff2300720b */ /* 0x020fe20003f2d000 */
[----:B------:R-:W-:Y:S02]  /*0490*/  USEL UR6, URZ, 0xffffffff, UP0 ;  /* 0xffffffffff067887 */ /* 0x000fe40008000000 */
[----:B------:R-:W-:-:S10]  /*04a0*/  UISETP.NE.AND.EX UP2, UPT, UR9, URZ, UPT, UP2 ;  /* 0x000000ff0900728c */ /* 0x000fd4000bf45320 */
[----:B------:R-:W-:Y:S01]  /*04b0*/  VOTEU.ANY UP1, P1 ;  /* 0x0000000000ff7886 */ /* 0x000fe20000820100 */
[----:B------:R-:W-:-:S04]  /*04c0*/  @!UP2 USEL UR6, URZ, 0xffffffff, UP1 ;  /* 0xffffffffff06a887 */ /* 0x000fc80008800000 */
[----:B------:R-:W-:-:S04]  /*04d0*/  ULOP3.LUT UR6, UR6, 0x1, URZ, 0xc0, !UPT ;  /* 0x0000000106067892 */ /* 0x000fc8000f8ec0ff */
[----:B------:R-:W-:-:S11]  /*04e0*/  UISETP.NE.U32.AND UP5, UPT, UR6, 0x1, UPT ;  /* 0x000000010600788c */ /* 0x000fd6000bfa5070 */
.L_x_8:
[----:B------:R-:W3:Y:S01]  /*04f0*/  SHFL.IDX PT, R0, R72, RZ, 0x1f ;  /* 0x00001fff48007589 */ /* 0x000ee200000e0000 */
[----:B------:R-:W-:-:S04]  /*0500*/  UISETP.NE.AND UP1, UPT, UR10, 0x2, UPT ;  /* 0x000000020a00788c */ /* 0x000fc8000bf25270 */
[----:B------:R-:W-:Y:S02]  /*0510*/  UISETP.EQ.AND UP2, UPT, UR5, URZ, !UP1 ;  /* 0x000000ff0500728c */ /* 0x000fe4000cf42270 */
[----:B------:R-:W-:-:S04]  /*0520*/  USEL UR13, URZ, 0x1, UP1 ;  /* 0x00000001ff0d7887 */ /* 0x000fc80008800000 */
[----:B------:R-:W-:Y:S02]  /*0530*/  PLOP3.LUT P5, PT, P0, PT, UP2, 0x80, 0x8 ;  /* 0x000000000008781c */ /* 0x000fe400007af028 */
[----:B---3--:R-:W-:-:S13]  /*0540*/  ISETP.NE.AND P1, PT, R0, RZ, PT ;  /* 0x000000ff0000720c */ /* 0x008fda0003f25270 */
[----:B------:R-:W-:Y:S05]  /*0550*/  @P1 BRA `(.L_x_9) ;  /* 0x0000000000981947 */ /* 0x000fea0003800000 */
[----:B------:R-:W-:Y:S01]  /*0560*/  ELECT P1, URZ, PT ;  /* 0x0000000000ff782f */ /* 0x000fe20003820000 */
[----:B------:R-:W-:-:S12]  /*0570*/  BSSY.RECONVERGENT B0, `(.L_x_9) ;  /* 0x0000024000007945 */ /* 0x000fd80003800200 */
[----:B------:R-:W-:Y:S05]  /*0580*/  @!P1 BRA `(.L_x_10) ;  /* 0x0000000000889947 */ /* 0x000fea0003800000 */
[----:B------:R-:W-:Y:S01]  /*0590*/  UMOV UR7, 0x400 ;  /* 0x0000040000077882 */ /* 0x000fe20000000000 */
[----:B------:R-:W-:Y:S01]  /*05a0*/  UMOV UR6, 0x1 ;  /* 0x0000000100067882 */ /* 0x000fe20000000000 */
[----:B------:R-:W-:Y:S02]  /*05b0*/  ULEA UR7, UR46, UR7, 0x18 ;  /* 0x000000072e077291 */ /* 0x000fe4000f8ec0ff */
[----:B------:R-:W-:-:S04]  /*05c0*/  UIADD3 UR8, UPT, UPT, -UR6, 0x100000, URZ ;  /* 0x0010000006087890 */ /* 0x000fc8000fffe1ff */
[----:B------:R-:W-:Y:S02]  /*05d0*/  USHF.L.U32 UR9, UR8, 0xb, URZ ;  /* 0x0000000b08097899 */ /* 0x000fe400080006ff */
[----:B------:R-:W-:Y:S01]  /*05e0*/  USHF.L.U32 UR8, UR8, 0x1, URZ ;  /* 0x0000000108087899 */ /* 0x000fe200080006ff */
[----:B------:R-:W3:Y:S11]  /*05f0*/  FENCE.VIEW.ASYNC.S ;  /* 0x00000000000073c6 */ /* 0x000ef60000000000 */
[----:B---3--:R3:W4:Y:S01]  /*0600*/  SYNCS.EXCH.64 URZ, [UR7], UR8 ;  /* 0x0000000807ff75b2 */ /* 0x0087220008000100 */
[----:B------:R3:W1:Y:S01]  /*0610*/  SYNCS.EXCH.64 URZ, [UR7+0x68], UR8 ;  /* 0x0000680807ff75b2 */ /* 0x0006620008000100 */
        /* <DEDUP_REMOVED lines=23> */
[----:B------:R3:W1:Y:S02]  /*0790*/  SYNCS.EXCH.64 URZ, [UR7+0xc8], UR8 ;  /* 0x0000c80807ff75b2 */ /* 0x0006640008000100 */
[----:B---34-:R-:W-:Y:S01]  /*07a0*/  NOP ;  /* 0x0000000000007918 */ /* 0x018fe20000000000 */
.L_x_10:
[----:B------:R-:W-:Y:S05]  /*07b0*/  BSYNC.RECONVERGENT B0 ;  /* 0x0000000000007941 */ /* 0x000fea0003800200 */
.L_x_9:
[----:B------:R-:W3:Y:S01]  /*07c0*/  SHFL.IDX PT, R0, R72, RZ, 0x1f ;  /* 0x00001fff48007589 */ /* 0x000ee200000e0000 */
[----:B------:R-:W-:Y:S01]  /*07d0*/  NOP ;  /* 0x0000000000007918 */ /* 0x000fe20000000000 */
[----:B---3--:R-:W-:-:S13]  /*07e0*/  ISETP.NE.AND P1, PT, R0, 0x1, PT ;  /* 0x000000010000780c */ /* 0x008fda0003f25270 */
[----:B------:R-:W-:Y:S05]  /*07f0*/  @P1 BRA `(.L_x_11) ;  /* 0x0000000000541947 */ /* 0x000fea0003800000 */
[----:B------:R-:W-:Y:S01]  /*0800*/  UMOV UR8, 0x400 ;  /* 0x0000040000087882 */ /* 0x000fe20000000000 */
[----:B------:R-:W-:Y:S01]  /*0810*/  UMOV UR7, 0x20 ;  /* 0x0000002000077882 */ /* 0x000fe20000000000 */
[----:B------:R-:W-:Y:S01]  /*0820*/  UMOV UR6, 0x80 ;  /* 0x0000008000067882 */ /* 0x000fe20000000000 */
[----:B------:R-:W-:Y:S02]  /*0830*/  ULEA UR8, UR46, UR8, 0x18 ;  /* 0x000000082e087291 */ /* 0x000fe4000f8ec0ff */
[----:B------:R-:W-:-:S04]  /*0840*/  UIADD3 UR14, UPT, UPT, -UR7, 0x100000, URZ ;  /* 0x00100000070e7890 */ /* 0x000fc8000fffe1ff */
[----:B------:R-:W-:Y:S02]  /*0850*/  USHF.L.U32 UR15, UR14, 0xb, URZ ;  /* 0x0000000b0e0f7899 */ /* 0x000fe400080006ff */
[----:B------:R-:W-:Y:S02]  /*0860*/  USHF.L.U32 UR14, UR14, 0x1, URZ ;  /* 0x000000010e0e7899 */ /* 0x000fe400080006ff */
[----:B------:R-:W-:-:S04]  /*0870*/  UIADD3 UR6, UPT, UPT, -UR6, 0x100000, URZ ;  /* 0x0010000006067890 */ /* 0x000fc8000fffe1ff */
[----:B------:R-:W-:Y:S02]  /*0880*/  USHF.L.U32 UR7, UR6, 0xb, URZ ;  /* 0x0000000b06077899 */ /* 0x000fe400080006ff */
[----:B------:R-:W-:Y:S01]  /*0890*/  USHF.L.U32 UR6, UR6, 0x1, URZ ;  /* 0x0000000106067899 */ /* 0x000fe200080006ff */
[----:B------:R-:W-:Y:S01]  /*08a0*/  ELECT P1, URZ, PT ;  /* 0x0000000000ff782f */ /* 0x000fe20003820000 */
[----:B------:R-:W3:Y:S02]  /*08b0*/  FENCE.VIEW.ASYNC.S ;  /* 0x00000000000073c6 */ /* 0x000ee40000000000 */
[----:B---3--:R3:W4:Y:S08]  /*08c0*/  SYNCS.EXCH.64 URZ, [UR8+0xd0], UR14 ;  /* 0x0000d00e08ff75b2 */ /* 0x0087300008000100 */
[----:B------:R3:W1:Y:S01]  /*08d0*/  SYNCS.EXCH.64 URZ, [UR8+0xf0], UR6 ;  /* 0x0000f00608ff75b2 */ /* 0x0006620008000100 */
[----:B------:R3:W1:Y:S01]  /*08e0*/  SYNCS.EXCH.64 URZ, [UR8+0xd8], UR14 ;  /* 0x0000d80e08ff75b2 */ /* 0x0006620008000100 */
[----:B------:R3:W1:Y:S01]  /*08f0*/  SYNCS.EXCH.64 URZ, [UR8+0xf8], UR6 ;  /* 0x0000f80608ff75b2 */ /* 0x0006620008000100 */
[----:B------:R3:W1:Y:S01]  /*0900*/  SYNCS.EXCH.64 URZ, [UR8+0xe0], UR14 ;  /* 0x0000e00e08ff75b2 */ /* 0x0006620008000100 */
[----:B------:R3:W1:Y:S01]  /*0910*/  SYNCS.EXCH.64 URZ, [UR8+0x100], UR6 ;  /* 0x0001000608ff75b2 */ /* 0x0006620008000100 */
[----:B------:R3:W1:Y:S01]  /*0920*/  SYNCS.EXCH.64 URZ, [UR8+0xe8], UR14 ;  /* 0x0000e80e08ff75b2 */ /* 0x0006620008000100 */
[----:B------:R3:W1:Y:S01]  /*0930*/  SYNCS.EXCH.64 URZ, [UR8+0x108], UR6 ;  /* 0x0001080608ff75b2 */ /* 0x0006620008000100 */
[----:B------:R-:W-:Y:S01]  /*0940*/  NOP ;  /* 0x0000000000007918 */ /* 0x000fe20000000000 */
.L_x_11:
[----:B------:R-:W2:Y:S01]  /*0950*/  SHFL.IDX PT, R0, R72, RZ, 0x1f ;  /* 0x00001fff48007589 */ /* 0x000ea200000e0000 */
[----:B------:R-:W-:Y:S01]  /*0960*/  NOP ;  /* 0x0000000000007918 */ /* 0x000fe20000000000 */
[----:B--2---:R-:W-:-:S13]  /*0970*/  ISETP.NE.AND P1, PT, R0, 0x3, PT ;  /* 0x000000030000780c */ /* 0x004fda0003f25270 */
[----:B------:R-:W-:Y:S05]  /*0980*/  @P1 BRA `(.L_x_12) ;  /* 0x00000000002c1947 */ /* 0x000fea0003800000 */
[----:B---3--:R-:W-:Y:S01]  /*0990*/  UMOV UR7, 0x400 ;  /* 0x0000040000077882 */ /* 0x008fe20000000000 */
[----:B------:R-:W-:Y:S01]  /*09a0*/  UMOV UR6, 0x20 ;  /* 0x0000002000067882 */ /* 0x000fe20000000000 */
[----:B------:R-:W-:Y:S02]  /*09b0*/  ULEA UR7, UR46, UR7, 0x18 ;  /* 0x000000072e077291 */ /* 0x000fe4000f8ec0ff */
[----:B------:R-:W-:-:S04]  /*09c0*/  UIADD3 UR8, UPT, UPT, -UR6, 0x100000, URZ ;  /* 0x0010000006087890 */ /* 0x000fc8000fffe1ff */
[----:B------:R-:W-:Y:S02]  /*09d0*/  USHF.L.U32 UR9, UR8, 0xb, URZ ;  /* 0x0000000b08097899 */ /* 0x000fe400080006ff */
[----:B------:R-:W-:Y:S01]  /*09e0*/  USHF.L.U32 UR8, UR8, 0x1, URZ ;  /* 0x0000000108087899 */ /* 0x000fe200080006ff */
[----:B------:R-:W-:Y:S01]  /*09f0*/  ELECT P1, URZ, PT ;  /* 0x0000000000ff782f */ /* 0x000fe20003820000 */
[----:B------:R-:W2:Y:S10]  /*0a00*/  FENCE.VIEW.ASYNC.S ;  /* 0x00000000000073c6 */ /* 0x000eb40000000000 */
[----:B--2---:R2:W3:Y:S01]  /*0a10*/  SYNCS.EXCH.64 URZ, [UR7+0x110], UR8 ;  /* 0x0001100807ff75b2 */ /* 0x0044e20008000100 */
[----:B------:R2:W1:Y:S01]  /*0a20*/  SYNCS.EXCH.64 URZ, [UR7+0x118], UR8 ;  /* 0x0001180807ff75b2 */ /* 0x0004620008000100 */
[----:B------:R-:W-:Y:S01]  /*0a30*/  NOP ;  /* 0x0000000000007918 */ /* 0x000fe20000000000 */
.L_x_12:
[----:B------:R-:W4:Y:S01]  /*0a40*/  SHFL.IDX PT, R0, R72, RZ, 0x1f ;  /* 0x00001fff48007589 */ /* 0x000f2200000e0000 */
[----:B------:R-:W-:Y:S01]  /*0a50*/  NOP ;  /* 0x0000000000007918 */ /* 0x000fe20000000000 */
[----:B----4-:R-:W-:-:S13]  /*0a60*/  ISETP.NE.AND P1, PT, R0, 0x4, PT ;  /* 0x000000040000780c */ /* 0x010fda0003f25270 */
[----:B------:R-:W-:Y:S05]  /*0a70*/  @P1 BRA `(.L_x_13) ;  /* 0x0000000000481947 */ /* 0x000fea0003800000 */
[----:B--23--:R-:W-:Y:S01]  /*0a80*/  UMOV UR8, 0x1e0 ;  /* 0x000001e000087882 */ /* 0x00cfe20000000000 */
[----:B------:R-:W-:Y:S01]  /*0a90*/  UMOV UR7, 0x400 ;  /* 0x0000040000077882 */ /* 0x000fe20000000000 */
[----:B------:R-:W-:Y:S01]  /*0aa0*/  USEL UR8, UR8, 0x1a0, UP5 ;  /* 0x000001a008087887 */ /* 0x000fe2000a800000 */
        /* <DEDUP_REMOVED lines=9> */
[----:B------:R-:W2:Y:S02]  /*0b40*/  FENCE.VIEW.ASYNC.S ;  /* 0x00000000000073c6 */ /* 0x000ea40000000000 */
[----:B--2---:R4:W2:Y:S08]  /*0b50*/  SYNCS.EXCH.64 URZ, [UR7+0x120], UR14 ;  /* 0x0001200e07ff75b2 */ /* 0x0048b00008000100 */
[----:B------:R4:W3:Y:S01]  /*0b60*/  SYNCS.EXCH.64 URZ, [UR7+0x130], UR8 ;  /* 0x0001300807ff75b2 */ /* 0x0008e20008000100 */
[----:B------:R4:W1:Y:S01]  /*0b70*/  SYNCS.EXCH.64 URZ, [UR7+0x128], UR14 ;  /* 0x0001280e07ff75b2 */ /* 0x0008620008000100 */
[----:B------:R4:W1:Y:S02]  /*0b80*/  SYNCS.EXCH.64 URZ, [UR7+0x138], UR8 ;  /* 0x0001380807ff75b2 */ /* 0x0008640008000100 */
[----:B----4-:R-:W-:Y:S01]  /*0b90*/  NOP ;  /* 0x0000000000007918 */ /* 0x010fe20000000000 */
.L_x_13:
[----:B------:R-:W4:Y:S01]  /*0ba0*/  SHFL.IDX PT, R0, R72, RZ, 0x1f ;  /* 0x00001fff48007589 */ /* 0x000f2200000e0000 */
[----:B------:R-:W-:Y:S01]  /*0bb0*/  NOP ;  /* 0x0000000000007918 */ /* 0x000fe20000000000 */
[----:B----4-:R-:W-:-:S13]  /*0bc0*/  ISETP.NE.AND P1, PT, R0, 0x5, PT ;  /* 0x000000050000780c */ /* 0x010fda0003f25270 */
[----:B------:R-:W-:Y:S05]  /*0bd0*/  @P1 BRA `(.L_x_14) ;  /* 0x0000000000541947 */ /* 0x000fea0003800000 */
[----:B--23--:R-:W-:Y:S01]  /*0be0*/  UMOV UR8, 0x400 ;  /* 0x0000040000087882 */ /* 0x00cfe20000000000 */
        /* <DEDUP_REMOVED lines=14> */
[----:B------:R4:W1:Y:S01]  /*0cd0*/  SYNCS.EXCH.64 URZ, [UR8+0x168], UR6 ;  /* 0x0001680608ff75b2 */ /* 0x0008620008000100 */
[----:B------:R4:W1:Y:S01]  /*0ce0*/  SYNCS.EXCH.64 URZ, [UR8+0x150], UR14 ;  /* 0x0001500e08ff75b2 */ /* 0x0008620008000100 */
[----:B------:R4:W1:Y:S01]  /*0cf0*/  SYNCS.EXCH.64 URZ, [UR8+0x170], UR6 ;  /* 0x0001700608ff75b2 */ /* 0x0008620008000100 */
[----:B------:R4:W1:Y:S01]  /*0d00*/  SYNCS.EXCH.64 URZ, [UR8+0x158], UR14 ;  /* 0x0001580e08ff75b2 */ /* 0x0008620008000100 */
[----:B------:R4:W1:Y:S02]  /*0d10*/  SYNCS.EXCH.64 URZ, [UR8+0x178], UR6 ;  /* 0x0001780608ff75b2 */ /* 0x0008640008000100 */
[----:B----4-:R-:W-:Y:S01]  /*0d20*/  NOP ;  /* 0x0000000000007918 */ /* 0x010fe20000000000 */
.L_x_14:
[----:B------:R-:W4:Y:S01]  /*0d30*/  SHFL.IDX PT, R0, R72, RZ, 0x1f ;  /* 0x00001fff48007589 */ /* 0x000f2200000e0000 */
[----:B------:R-:W-:Y:S01]  /*0d40*/  ISETP.NE.OR P0, PT, RZ, UR10, !P0 ;  /* 0x0000000aff007c0c */ /* 0x000fe2000c705670 */
[----:B------:R-:W-:Y:S01]  /*0d50*/  NOP ;  /* 0x0000000000007918 */ /* 0x000fe20000000000 */
[----:B----4-:R-:W-:-:S13]  /*0d60*/  ISETP.NE.AND P1, PT, R0, 0x3, PT ;  /* 0x000000030000780c */ /* 0x010fda0003f25270 */
[----:B------:R-:W-:Y:S05]  /*0d70*/  @P1 BRA `(.L_x_15) ;  /* 0x0000000000341947 */ /* 0x000fea0003800000 */
[----:B--23--:R-:W-:Y:S01]  /*0d80*/  UMOV UR7, 0x400 ;  /* 0x0000040000077882 */ /* 0x00cfe20000000000 */
[----:B------:R-:W-:Y:S01]  /*0d90*/  UMOV UR6, 0x20 ;  /* 0x0000002000067882 */ /* 0x000fe20000000000 */
[----:B------:R-:W-:Y:S02]  /*0da0*/  ULEA UR7, UR46, UR7, 0x18 ;  /* 0x000000072e077291 */ /* 0x000fe4000f8ec0ff */
[----:B------:R-:W-:-:S04]  /*0db0*/  UIADD3 UR8, UPT, UPT, -UR6, 0x100000, URZ ;  /* 0x0010000006087890 */ /* 0x000fc8000fffe1ff */
[----:B------:R-:W-:Y:S02]  /*0dc0*/  USHF.L.U32 UR9, UR8, 0xb, URZ ;  /* 0x0000000b08097899 */ /* 0x000fe400080006ff */
[----:B------:R-:W-:Y:S01]  /*0dd0*/  USHF.L.U32 UR8, UR8, 0x1, URZ ;  /* 0x0000000108087899 */ /* 0x000fe200080006ff */
[----:B------:R-:W-:Y:S01]  /*0de0*/  ELECT P1, URZ, PT ;  /* 0x0000000000ff782f */ /* 0x000fe20003820000 */
[----:B------:R-:W2:Y:S10]  /*0df0*/  FENCE.VIEW.ASYNC.S ;  /* 0x00000000000073c6 */ /* 0x000eb40000000000 */
[----:B--2---:R4:W2:Y:S01]  /*0e00*/  SYNCS.EXCH.64 URZ, [UR7+0x180], UR8 ;  /* 0x0001800807ff75b2 */ /* 0x0048a20008000100 */
[----:B------:R4:W3:Y:S01]  /*0e10*/  SYNCS.EXCH.64 URZ, [UR7+0x190], UR8 ;  /* 0x0001900807ff75b2 */ /* 0x0008e20008000100 */
[----:B------:R4:W1:Y:S01]  /*0e20*/  SYNCS.EXCH.64 URZ, [UR7+0x188], UR8 ;  /* 0x0001880807ff75b2 */ /* 0x0008620008000100 */
[----:B------:R4:W1:Y:S02]  /*0e30*/  SYNCS.EXCH.64 URZ, [UR7+0x198], UR8 ;  /* 0x0001980807ff75b2 */ /* 0x0008640008000100 */
[----:B----4-:R-:W-:Y:S01]  /*0e40*/  NOP ;  /* 0x0000000000007918 */ /* 0x010fe20000000000 */
.L_x_15:
[----:B------:R-:W-:Y:S01]  /*0e50*/  VOTEU.ALL UP1, P0 ;  /* 0x0000000000ff7886 */ /* 0x000fe20000020000 */
[----:B--23--:R-:W2:Y:S01]  /*0e60*/  LDCU UR7, c[0x0][0x36c] ;  /* 0x00006d80ff0777ac */ /* 0x00cea20008000800 */
[----:B------:R-:W-:Y:S01]  /*0e70*/  NOP ;  /* 0x0000000000007918 */ /* 0x000fe20000000000 */
[----:B------:R-:W-:Y:S01]  /*0e80*/  LOP3.LUT R0, R32, 0x1f, RZ, 0xc0, !PT ;  /* 0x0000001f20007812 */ /* 0x000fe200078ec0ff */
[----:B------:R-:W-:Y:S01]  /*0e90*/  UMOV UR8, 0x20 ;  /* 0x0000002000087882 */ /* 0x000fe20000000000 */
[----:B------:R-:W-:Y:S01]  /*0ea0*/  @!UP1 UMOV UR6, 0x400 ;  /* 0x0000040000069882 */ /* 0x000fe20000000000 */
[----:B------:R-:W-:-:S04]  /*0eb0*/  @!UP1 UIADD3 UR8, UPT, UPT, -UR8, 0x100000, URZ ;  /* 0x0010000008089890 */ /* 0x000fc8000fffe1ff */
[----:B------:R-:W-:Y:S02]  /*0ec0*/  @!UP1 USHF.L.U32 UR9, UR8, 0xb, URZ ;  /* 0x0000000b08099899 */ /* 0x000fe400080006ff */
[----:B------:R-:W-:Y:S02]  /*0ed0*/  @!UP1 USHF.L.U32 UR8, UR8, 0x1, URZ ;  /* 0x0000000108089899 */ /* 0x000fe400080006ff */
[----:B------:R-:W-:Y:S01]  /*0ee0*/  @!UP1 ULEA UR6, UR46, UR6, 0x18 ;  /* 0x000000062e069291 */ /* 0x000fe2000f8ec0ff */
[----:B------:R-:W-:Y:S01]  /*0ef0*/  VOTEU.ALL UP1, P0 ;  /* 0x0000000000ff7886 */ /* 0x000fe20000020000 */
[----:B------:R-:W-:Y:S01]  /*0f00*/  UISETP.NE.AND UP4, UPT, UR10, URZ, UPT ;  /* 0x000000ff0a00728c */ /* 0x000fe2000bf85270 */
[----:B------:R-:W3:Y:S09]  /*0f10*/  FENCE.VIEW.ASYNC.S ;  /* 0x00000000000073c6 */ /* 0x000ef20000000000 */
[----:B---3--:R3:W4:Y:S01]  /*0f20*/  @!UP1 SYNCS.EXCH.64 URZ, [UR6+0x1a0], UR8 ;  /* 0x0001a00806ff95b2 */ /* 0x0087220008000100 */
[----:B--2---:R-:W-:-:S09]  /*0f30*/  UISETP.EQ.U32.AND UP1, UPT, UR7, 0x1, UPT ;  /* 0x000000010700788c */ /* 0x004fd2000bf22070 */
[----:B------:R-:W-:Y:S05]  /*0f40*/  BRA.U !UP1, `(.L_x_16) ;  /* 0x0000000109087547 */ /* 0x000fea000b800000 */
[----:B-1--4-:R-:W-:Y:S01]  /*0f50*/  UCGABAR_ARV ;  /* 0x00000000000079c7 */ /* 0x012fe20008000000 */
[----:B------:R-:W-:Y:S05]  /*0f60*/  BRA `(.L_x_17) ;  /* 0x0000000000047947 */ /* 0x000fea0003800000 */
.L_x_16:
[----:B-1--4-:R-:W-:Y:S01]  /*0f70*/  NOP ;  /* 0x0000000000007918 */ /* 0x012fe20000000000 */
.L_x_17:
[----:B------:R-:W1:Y:S01]  /*0f80*/  S2R R5, SR_CTAID.X ;  /* 0x0000000000057919 */ /* 0x000e620000002500 */
[----:B------:R-:W-:-:S05]  /*0f90*/  CS2R.32 R65, SR_CgaSize ;  /* 0x0000000000417805 */ /* 0x000fca0000008a00 */
[----:B------:R-:W-:-:S05]  /*0fa0*/  IMAD R65, R65, -0xa0, RZ ;  /* 0xffffff6041417824 */ /* 0x000fca00078e02ff */
[----:B------:R-:W-:-:S14]  /*0fb0*/  R2UR UR7, R65 ;  /* 0x00000000410772ca */ /* 0x000fdc00000e0000 */
[----:B------:R-:W2:Y:S01]  /*0fc0*/  LDCU UR7, c[0x0][UR7+0x2b0] ;  /* 0x00005600070777ac */ /* 0x000ea20008000800 */
[----:B------:R-:W-:-:S05]  /*0fd0*/  CS2R.32 R3, SR_CgaSize ;  /* 0x0000000000037805 */ /* 0x000fca0000008a00 */
[----:B------:R-:W-:-:S06]  /*0fe0*/  IMAD R3, R3, -0xa0, RZ ;  /* 0xffffff6003037824 */ /* 0x000fcc00078e02ff */
[----:B------:R-:W4:Y:S01]  /*0ff0*/  LDC R3, c[0x0][R3+0x2a0] ;  /* 0x0000a80003037b82 */ /* 0x000f220000000800 */
[----:B------:R-:W-:Y:S01]  /*1000*/  PRMT R11, RZ, 0x7610, R11 ;  /* 0x00007610ff0b7816 */ /* 0x000fe2000000000b */
[----:B------:R-:W2:Y:S01]  /*1010*/  S2R R4, SR_CTAID.Y ;  /* 0x0000000000047919 */ /* 0x000ea20000002600 */
[----:B------:R-:W-:-:S05]  /*1020*/  CS2R.32 R65, SR_CgaSize ;  /* 0x0000000000417805 */ /* 0x000fca0000008a00 */
[----:B------:R-:W-:-:S05]  /*1030*/  IMAD R65, R65, -0xa0, RZ ;  /* 0xffffff6041417824 */ /* 0x000fca00078e02ff */
[----:B---3--:R-:W-:-:S14]  /*1040*/  R2UR UR6, R65 ;  /* 0x00000000410672ca */ /* 0x008fdc00000e0000 */
[----:B------:R-:W3:Y:S01]  /*1050*/  LDCU UR6, c[0x0][UR6+0x2b4] ;  /* 0x00005680060677ac */ /* 0x000ee20008000800 */
[----:B------:R-:W-:Y:S01]  /*1060*/  PRMT R10, RZ, 0x7610, R10 ;  /* 0x00007610ff0a7816 */ /* 0x000fe2000000000a */
[----:B------:R-:W-:Y:S01]  /*1070*/  UISETP.NE.AND UP2, UPT, UR10, 0x2, UPT ;  /* 0x000000020a00788c */ /* 0x000fe2000bf45270 */
[----:B------:R-:W2:Y:S01]  /*1080*/  LDC R12, c[0x0][0xb24] ;  /* 0x0002c900ff0c7b82 */ /* 0x000ea20000000800 */
[----:B------:R-:W-:-:S05]  /*1090*/  CS2R.32 R2, SR_CgaSize ;  /* 0x0000000000027805 */ /* 0x000fca0000008a00 */
[----:B------:R-:W-:-:S06]  /*10a0*/  IMAD R2, R2, -0xa0, RZ ;  /* 0xffffff6002027824 */ /* 0x000fcc00078e02ff */
[----:B------:R-:W4:Y:S08]  /*10b0*/  LDC R2, c[0x0][R2+0x2a4] ;  /* 0x0000a90002027b82 */ /* 0x000f300000000800 */
[----:B------:R-:W4:Y:S01]  /*10c0*/  LDC R26, c[0x0][0xb24] ;  /* 0x0002c900ff1a7b82 */ /* 0x000f220000000800 */
[----:B-1----:R-:W-:-:S07]  /*10d0*/  I2FP.F32.U32 R65, R5 ;  /* 0x0000000500417245 */ /* 0x002fce0000201000 */
[----:B------:R-:W1:Y:S01]  /*10e0*/  S2UR UR52, SR_CTAID.Z ;  /* 0x00000000003479c3 */ /* 0x000e620000002700 */
[----:B--2---:R-:W-:Y:S02]  /*10f0*/  ISETP.GE.AND P0, PT, R12, 0x1, PT ;  /* 0x000000010c00780c */ /* 0x004fe40003f06270 */
[----:B------:R-:W-:Y:S01]  /*1100*/  I2FP.F32.U32 R64, R4 ;  /* 0x0000000400407245 */ /* 0x000fe20000201000 */
[----:B------:R-:W-:-:S04]  /*1110*/  FMUL R65, R65, UR7 ;  /* 0x0000000741417c20 */ /* 0x000fc80008400000 */
[----:B---3--:R-:W-:Y:S01]  /*1120*/  FMUL R64, R64, UR6 ;  /* 0x0000000640407c20 */ /* 0x008fe20008400000 */
[----:B------:R-:W2:Y:S01]  /*1130*/  LDCU UR6, c[0x0][0xb30] ;  /* 0x00016600ff0677ac */ /* 0x000ea20008000800 */
[----:B------:R-:W3:Y:S08]  /*1140*/  F2I.U32.TRUNC.NTZ R65, R65 ;  /* 0x0000004100417305 */ /* 0x000ef0000020f000 */
[----:B------:R-:W1:Y:S01]  /*1150*/  F2I.U32.TRUNC.NTZ R64, R64 ;  /* 0x0000004000407305 */ /* 0x000e62000020f000 */
[----:B---3--:R-:W-:Y:S01]  /*1160*/  IMAD.MOV R65, RZ, RZ, -R65 ;  /* 0x000000ffff417224 */ /* 0x008fe200078e0a41 */
[----:B--2---:R-:W-:-:S03]  /*1170*/  UISETP.NE.AND UP3, UPT, UR6, 0x1, UPT ;  /* 0x000000010600788c */ /* 0x004fc6000bf65270 */
[--C-:B----4-:R-:W-:Y:S02]  /*1180*/  IMAD R65, R3, R65, R5.reuse ;  /* 0x0000004103417224 */ /* 0x110fe400078e0205 */
[----:B------:R-:W-:Y:S01]  /*1190*/  IMAD.MOV.U32 R3, RZ, RZ, R5 ;  /* 0x000000ffff037224 */ /* 0x000fe200078e0005 */
[----:B-1----:R-:W-:-:S05]  /*11a0*/  IADD3 R64, PT, PT, -R64, RZ, RZ ;  /* 0x000000ff40407210 */ /* 0x002fca0007ffe1ff */
[----:B------:R-:W-:Y:S01]  /*11b0*/  IMAD R64, R2, R64, R4 ;  /* 0x0000004002407224 */ /* 0x000fe200078e0204 */
[----:B------:R-:W-:Y:S06]  /*11c0*/  BRA.U UP4, `(.L_x_18) ;  /* 0x0000000104287547 */ /* 0x000fec000b800000 */
[----:B------:R-:W-:Y:S01]  /*11d0*/  ISETP.NE.AND P1, PT, R64, RZ, PT ;  /* 0x000000ff4000720c */ /* 0x000fe20003f25270 */
[----:B------:R-:W-:Y:S01]  /*11e0*/  IMAD.MOV.U32 R2, RZ, RZ, 0x3 ;  /* 0x00000003ff027424 */ /* 0x000fe200078e00ff */
[C---:B------:R-:W-:Y:S02]  /*11f0*/  LOP3.LUT R6, R65.reuse, 0xfffffffe, RZ, 0xc0, !PT ;  /* 0xfffffffe41067812 */ /* 0x040fe400078ec0ff */
[----:B------:R-:W-:Y:S02]  /*1200*/  ISETP.LT.U32.OR P1, PT, R65, 0x2, !P1 ;  /* 0x000000024100780c */ /* 0x000fe40004f21470 */
[----:B------:R-:W-:Y:S02]  /*1210*/  SHF.L.U32 R2, R2, R6, RZ ;  /* 0x0000000602027219 */ /* 0x000fe400000006ff */
[----:B------:R-:W-:Y:S02]  /*1220*/  SEL R8, RZ, 0x1, !P1 ;  /* 0x00000001ff087807 */ /* 0x000fe40004800000 */
[----:B------:R-:W-:-:S02]  /*1230*/  SEL R7, RZ, 0x2, !P1 ;  /* 0x00000002ff077807 */ /* 0x000fc40004800000 */
[----:B------:R-:W-:-:S03]  /*1240*/  PRMT R10, R2, 0x7610, R10 ;  /* 0x00007610020a7816 */ /* 0x000fc6000000000a */
[----:B------:R-:W-:-:S05]  /*1250*/  IMAD.IADD R7, R8, 0x1, R7 ;  /* 0x0000000108077824 */ /* 0x000fca00078e0207 */
[----:B------:R-:W-:Y:S02]  /*1260*/  PRMT R11, R7, 0x7610, R11 ;  /* 0x00007610070b7816 */ /* 0x000fe4000000000b */
.L_x_18:
[----:B------:R-:W-:Y:S05]  /*1270*/  @!P0 BRA `(.L_x_19) ;  /* 0x0000000000b88947 */ /* 0x000fea0003800000 */
[----:B------:R-:W1:Y:S01]  /*1280*/  LDC.64 R6, c[0x0][0xb18] ;  /* 0x0002c600ff067b82 */ /* 0x000e620000000a00 */
[----:B------:R-:W-:-:S07]  /*1290*/  ISETP.NE.AND P0, PT, R12, 0x1, PT ;  /* 0x000000010c00780c */ /* 0x000fce0003f05270 */
[----:B------:R-:W2:Y:S08]  /*12a0*/  LDC R14, c[0x0][0xb0c] ;  /* 0x0002c300ff0e7b82 */ /* 0x000eb00000000800 */
[----:B------:R-:W3:Y:S08]  /*12b0*/  LDC R16, c[0x0][0x370] ;  /* 0x0000dc00ff107b82 */ /* 0x000ef00000000800 */
[----:B------:R-:W4:Y:S01]  /*12c0*/  LDC R15, c[0x0][0x374] ;  /* 0x0000dd00ff0f7b82 */ /* 0x000f220000000800 */
[----:B-1----:R-:W-:-:S07]  /*12d0*/  ISETP.NE.AND P1, PT, R6, 0x1, PT ;  /* 0x000000010600780c */ /* 0x002fce0003f25270 */
[----:B------:R-:W3:Y:S01]  /*12e0*/  LDC.64 R8, c[0x0][0xb10] ;  /* 0x0002c400ff087b82 */ /* 0x000ee20000000a00 */
[----:B--2---:R-:W-:-:S07]  /*12f0*/  ISETP.NE.AND P2, PT, R14, 0x1, PT ;  /* 0x000000010e00780c */ /* 0x004fce0003f45270 */
[----:B------:R-:W1:Y:S08]  /*1300*/  LDC R13, c[0x0][0xb20] ;  /* 0x0002c800ff0d7b82 */ /* 0x000e700000000800 */
[----:B------:R-:W2:Y:S01]  /*1310*/  LDC.64 R2, c[0x0][0xb28] ;  /* 0x0002ca00ff027b82 */ /* 0x000ea20000000a00 */
[----:B----4-:R-:W-:-:S04]  /*1320*/  IMAD.HI.U32 R17, R15, R7, RZ ;  /* 0x000000070f117227 */ /* 0x010fc800078e00ff */
[----:B------:R-:W-:-:S04]  /*1330*/  IMAD.HI.U32 R7, R4, R7, RZ ;  /* 0x0000000704077227 */ /* 0x000fc800078e00ff */
[----:B---3--:R-:W-:-:S05]  /*1340*/  IMAD.HI.U32 R18, R16, R8, RZ ;  /* 0x0000000810127227 */ /* 0x008fca00078e00ff */
[----:B------:R-:W-:Y:S01]  /*1350*/  @P2 SHF.R.U32.HI R16, RZ, R9, R18 ;  /* 0x00000009ff102219 */ /* 0x000fe20000011612 */
[----:B------:R-:W-:Y:S01]  /*1360*/  IMAD.HI.U32 R18, R5, R8, RZ ;  /* 0x0000000805127227 */ /* 0x000fe200078e00ff */
[-C--:B-1----:R-:W-:Y:S02]  /*1370*/  @P1 SHF.R.U32.HI R15, RZ, R13.reuse, R17 ;  /* 0x0000000dff0f1219 */ /* 0x082fe40000011611 */
[----:B------:R-:W-:Y:S02]  /*1380*/  SHF.R.U32.HI R7, RZ, R13, R7 ;  /* 0x0000000dff077219 */ /* 0x000fe40000011607 */
[----:B------:R-:W-:Y:S02]  /*1390*/  SHF.R.U32.HI R18, RZ, R9, R18 ;  /* 0x00000009ff127219 */ /* 0x000fe40000011612 */
[----:B------:R-:W-:Y:S01]  /*13a0*/  SEL R7, R4, R7, !P1 ;  /* 0x0000000704077207 */ /* 0x000fe20004800000 */
[----:B--2---:R-:W-:Y:S01]  /*13b0*/  IMAD.HI.U32 R17, R15, R2, RZ ;  /* 0x000000020f117227 */ /* 0x004fe200078e00ff */
[----:B------:R-:W-:-:S03]  /*13c0*/  SEL R18, R5, R18, !P2 ;  /* 0x0000001205127207 */ /* 0x000fc60005000000 */
[----:B------:R-:W-:Y:S01]  /*13d0*/  IMAD.HI.U32 R8, R16, R2, RZ ;  /* 0x0000000210087227 */ /* 0x000fe200078e00ff */
[----:B------:R-:W-:-:S04]  /*13e0*/  @P0 SHF.R.U32.HI R15, RZ, R3, R17 ;  /* 0x00000003ff0f0219 */ /* 0x000fc80000011611 */
[----:B------:R-:W-:Y:S01]  /*13f0*/  @P0 SHF.R.U32.HI R16, RZ, R3, R8 ;  /* 0x00000003ff100219 */ /* 0x000fe20000011608 */
[----:B------:R-:W-:-:S04]  /*1400*/  IMAD R15, R15, R12, RZ ;  /* 0x0000000c0f0f7224 */ /* 0x000fc800078e02ff */
[----:B------:R-:W-:Y:S01]  /*1410*/  IMAD R8, R16, R12, RZ ;  /* 0x0000000c10087224 */ /* 0x000fe200078e02ff */
[----:B------:R-:W-:-:S04]  /*1420*/  ISETP.GE.AND P1, PT, R7, R15, PT ;  /* 0x0000000f0700720c */ /* 0x000fc80003f26270 */
[----:B------:R-:W-:Y:S01]  /*1430*/  ISETP.GE.OR P1, PT, R18, R8, P1 ;  /* 0x000000081200720c */ /* 0x000fe20000f26670 */
[----:B------:R-:W-:-:S05]  /*1440*/  IMAD.HI.U32 R8, R7, R2, RZ ;  /* 0x0000000207087227 */ /* 0x000fca00078e00ff */
[----:B------:R-:W-:-:S04]  /*1450*/  SHF.R.U32.HI R8, RZ, R3, R8 ;  /* 0x00000003ff087219 */ /* 0x000fc80000011608 */
[----:B------:R-:W-:-:S03]  /*1460*/  SEL R8, R7, R8, !P0 ;  /* 0x0000000807087207 */ /* 0x000fc60004000000 */
[----:B------:R-:W-:Y:S01]  /*1470*/  @!P1 IMAD.HI.U32 R9, R18, R2, RZ ;  /* 0x0000000212099227 */ /* 0x000fe200078e00ff */
[----:B------:R-:W-:-:S04]  /*1480*/  IADD3 R2, PT, PT, -R8, RZ, RZ ;  /* 0x000000ff08027210 */ /* 0x000fc80007ffe1ff */
[----:B------:R-:W-:Y:S01]  /*1490*/  @!P1 SHF.R.U32.HI R3, RZ, R3, R9 ;  /* 0x00000003ff039219 */ /* 0x000fe20000011609 */
[----:B------:R-:W-:Y:S01]  /*14a0*/  IMAD R2, R12, R2, R7 ;  /* 0x000000020c027224 */ /* 0x000fe200078e0207 */
[----:B------:R-:W-:Y:S02]  /*14b0*/  IADD3 R9, PT, PT, -R7, RZ, RZ ;  /* 0x000000ff07097210 */ /* 0x000fe40007ffe1ff */
[----:B------:R-:W-:-:S03]  /*14c0*/  @!P1 SEL R3, R18, R3, !P0 ;  /* 0x0000000312039207 */ /* 0x000fc60004000000 */
[----:B------:R-:W-:Y:S02]  /*14d0*/  IMAD R4, R6, R9, R4 ;  /* 0x0000000906047224 */ /* 0x000fe400078e0204 */
[--C-:B------:R-:W-:Y:S02]  /*14e0*/  @!P1 IMAD.IADD R8, R8, 0x1, -R3.reuse ;  /* 0x0000000108089824 */ /* 0x100fe400078e0a03 */
[----:B------:R-:W-:Y:S01]  /*14f0*/  @!P1 IMAD R3, R2, R16, R3 ;  /* 0x0000001002039224 */ /* 0x000fe200078e0203 */
[----:B------:R-:W-:Y:S01]  /*1500*/  IADD3 R2, PT, PT, -R18, RZ, RZ ;  /* 0x000000ff12027210 */ /* 0x000fe20007ffe1ff */
[----:B------:R-:W-:Y:S02]  /*1510*/  @!P1 IMAD R7, R8, R12, R18 ;  /* 0x0000000c08079224 */ /* 0x000fe400078e0212 */
[----:B------:R-:W-:Y:S02]  /*1520*/  @!P1 IMAD.MOV.U32 R18, RZ, RZ, R3 ;  /* 0x000000ffff129224 */ /* 0x000fe400078e0003 */
[----:B------:R-:W-:-:S02]  /*1530*/  IMAD R2, R14, R2, R5 ;  /* 0x000000020e027224 */ /* 0x000fc400078e0205 */
[----:B------:R-:W-:Y:S02]  /*1540*/  IMAD R4, R7, R6, R4 ;  /* 0x0000000607047224 */ /* 0x000fe400078e0204 */
[----:B------:R-:W-:Y:S02]  /*1550*/  IMAD R3, R18, R14, R2 ;  /* 0x0000000e12037224 */ /* 0x000fe400078e0202 */
.L_x_19:
[----:B------:R-:W-:Y:S05]  /*1560*/  BRA.U UP3, `(.L_x_20) ;  /* 0x0000000103407547 */ /* 0x000fea000b800000 */
[----:B------:R-:W1:Y:S08]  /*1570*/  LDC.64 R8, c[0x0][0xb10] ;  /* 0x0002c400ff087b82 */ /* 0x000e700000000a00 */
[----:B------:R-:W2:Y:S08]  /*1580*/  LDC.64 R6, c[0x0][0xb18] ;  /* 0x0002c600ff067b82 */ /* 0x000eb00000000a00 */
[----:B------:R-:W3:Y:S08]  /*1590*/  LDC R2, c[0x0][0xb20] ;  /* 0x0002c800ff027b82 */ /* 0x000ef00000000800 */
[----:B------:R-:W4:Y:S01]  /*15a0*/  LDC R12, c[0x0][0xb0c] ;  /* 0x0002c300ff0c7b82 */ /* 0x000f220000000800 */
[----:B-1----:R-:W-:-:S05]  /*15b0*/  IMAD.HI.U32 R8, R3, R8, RZ ;  /* 0x0000000803087227 */ /* 0x002fca00078e00ff */
[----:B------:R-:W-:Y:S01]  /*15c0*/  SHF.R.U32.HI R8, RZ, R9, R8 ;  /* 0x00000009ff087219 */ /* 0x000fe20000011608 */
[----:B--2---:R-:W-:Y:S01]  /*15d0*/  IMAD.HI.U32 R7, R4, R7, RZ ;  /* 0x0000000704077227 */ /* 0x004fe200078e00ff */
[----:B------:R-:W-:-:S04]  /*15e0*/  ISETP.NE.AND P0, PT, R6, 0x1, PT ;  /* 0x000000010600780c */ /* 0x000fc80003f05270 */
[----:B---3--:R-:W-:-:S04]  /*15f0*/  SHF.R.U32.HI R2, RZ, R2, R7 ;  /* 0x00000002ff027219 */ /* 0x008fc80000011607 */
[----:B------:R-:W-:Y:S02]  /*1600*/  SEL R2, R4, R2, !P0 ;  /* 0x0000000204027207 */ /* 0x000fe40004000000 */
[----:B----4-:R-:W-:-:S04]  /*1610*/  ISETP.NE.AND P1, PT, R12, 0x1, PT ;  /* 0x000000010c00780c */ /* 0x010fc80003f25270 */
[----:B------:R-:W-:-:S05]  /*1620*/  SEL R8, R3, R8, !P1 ;  /* 0x0000000803087207 */ /* 0x000fca0004800000 */
[----:B------:R-:W-:Y:S02]  /*1630*/  IMAD.IADD R7, R2, 0x1, -R8 ;  /* 0x0000000102077824 */ /* 0x000fe400078e0a08 */
[----:B------:R-:W-:Y:S02]  /*1640*/  IMAD.IADD R2, R8, 0x1, -R2 ;  /* 0x0000000108027824 */ /* 0x000fe400078e0a02 */
[----:B------:R-:W-:Y:S02]  /*1650*/  IMAD R3, R7, R12, R3 ;  /* 0x0000000c07037224 */ /* 0x000fe400078e0203 */
[----:B------:R-:W-:Y:S02]  /*1660*/  IMAD R4, R2, R6, R4 ;  /* 0x0000000602047224 */ /* 0x000fe400078e0204 */
.L_x_20:
[----:B------:R-:W-:Y:S05]  /*1670*/  BRA.U !UP1, `(.L_x_21) ;  /* 0x00000001090c7547 */ /* 0x000fea000b800000 */
[----:B------:R-:W-:Y:S01]  /*1680*/  UCGABAR_WAIT ;  /* 0x0000000000007dc7 */ /* 0x000fe20008000000 */
[----:B------:R-:W-:Y:S01]  /*1690*/  CCTL.IVALL ;  /* 0x00000000ff00798f */ /* 0x000fe20002000000 */
[----:B------:R-:W-:Y:S05]  /*16a0*/  BRA `(.L_x_22) ;  /* 0x0000000000047947 */ /* 0x000fea0003800000 */
.L_x_21:
[----:B------:R-:W-:Y:S06]  /*16b0*/  BAR.SYNC.DEFER_BLOCKING 0x0 ;  /* 0x0000000000007b1d */ /* 0x000fec0000010000 */
.L_x_22:
[----:B------:R-:W-:Y:S05]  /*16c0*/  BRA.U UP2, `(.L_x_23) ;  /* 0x0000001502e87547 */ /* 0x000fea000b800000 */
[----:B------:R-:W1:Y:S01]  /*16d0*/  LDCU UR4, c[0x0][0x38c] ;  /* 0x00007180ff0477ac */ /* 0x000e620008000800 */
[----:B------:R-:W2:Y:S01]  /*16e0*/  LDC R9, c[0x0][0x370] ;  /* 0x0000dc00ff097b82 */ /* 0x000ea20000000800 */
[----:B------:R-:W-:Y:S01]  /*16f0*/  IMAD.SHL.U32 R16, R5, 0x40, RZ ;  /* 0x0000004005107824 */ /* 0x000fe200078e00ff */
[----:B------:R-:W-:Y:S01]  /*1700*/  PLOP3.LUT P1, PT, PT, PT, UP5, 0x80, 0x8 ;  /* 0x000000000008781c */ /* 0x000fe20003f2f058 */
[----:B------:R-:W-:Y:S01]  /*1710*/  UISETP.NE.AND UP1, UPT, UR10, URZ, UPT ;  /* 0x000000ff0a00728c */ /* 0x000fe2000bf25270 */
[----:B------:R-:W-:Y:S01]  /*1720*/  ISETP.NE.AND P4, PT, R0, RZ, P5 ;  /* 0x000000ff0000720c */ /* 0x000fe20002f85270 */
[----:B------:R-:W-:Y:S01]  /*1730*/  IMAD.MOV.U32 R15, RZ, RZ, 0x1 ;  /* 0x00000001ff0f7424 */ /* 0x000fe200078e00ff */
[----:B------:R-:W-:Y:S01]  /*1740*/  PLOP3.LUT P1, PT, P1, PT, PT, 0x8, 0x80 ;  /* 0x000000000080781c */ /* 0x000fe20000f2e170 */
[----:B------:R-:W-:Y:S01]  /*1750*/  IMAD.MOV.U32 R14, RZ, RZ, RZ ;  /* 0x000000ffff0e7224 */ /* 0x000fe200078e00ff */
[----:B------:R-:W3:Y:S01]  /*1760*/  LDC R8, c[0x0][0x374] ;  /* 0x0000dd00ff087b82 */ /* 0x000ee20000000800 */
[----:B------:R-:W-:Y:S01]  /*1770*/  CS2R R12, SRZ ;  /* 0x00000000000c7805 */ /* 0x000fe2000001ff00 */
[----:B------:R-:W-:Y:S01]  /*1780*/  IMAD.MOV.U32 R11, RZ, RZ, 0x1 ;  /* 0x00000001ff0b7424 */ /* 0x000fe200078e00ff */
[----:B------:R-:W-:Y:S01]  /*1790*/  LOP3.LUT R16, R16, 0x40, RZ, 0xc0, !PT ;  /* 0x0000004010107812 */ /* 0x000fe200078ec0ff */
[----:B------:R-:W-:Y:S01]  /*17a0*/  USEL UR22, UR13, 0x2, UP1 ;  /* 0x000000020d167887 */ /* 0x000fe20008800000 */
[----:B------:R-:W4:Y:S01]  /*17b0*/  LDCU.64 UR14, c[0x0][0x348] ;  /* 0x00006900ff0e77ac */ /* 0x000f220008000a00 */
[----:B-1----:R-:W-:Y:S01]  /*17c0*/  UIADD3 UR5, UPT, UPT, UR4, 0x3f, URZ ;  /* 0x0000003f04057890 */ /* 0x002fe2000fffe0ff */
[----:B------:R-:W-:-:S03]  /*17d0*/  UMOV UR23, URZ ;  /* 0x000000ff00177c82 */ /* 0x000fc60008000000 */
[----:B------:R-:W-:-:S04]  /*17e0*/  USHF.R.S32.HI UR6, URZ, 0x1f, UR5 ;  /* 0x0000001fff067899 */ /* 0x000fc80008011405 */
[----:B------:R-:W-:Y:S02]  /*17f0*/  ULEA.HI UR6, UR6, UR5, URZ, 0x6 ;  /* 0x0000000506067291 */ /* 0x000fe4000f8f30ff */
[----:B------:R-:W-:Y:S02]  /*1800*/  UIADD3 UR5, UPT, UPT, UR4, -0x1, URZ ;  /* 0xffffffff04057890 */ /* 0x000fe4000fffe0ff */
[----:B------:R-:W-:Y:S02]  /*1810*/  USHF.R.S32.HI UR6, URZ, 0x6, UR6 ;  /* 0x00000006ff067899 */ /* 0x000fe40008011406 */
[----:B------:R-:W-:Y:S02]  /*1820*/  UISETP.GE.U32.AND UP2, UPT, UR5, -0x7f, UPT ;  /* 0xffffff810500788c */ /* 0x000fe4000bf46070 */
[----:B------:R-:W-:Y:S02]  /*1830*/  UISETP.LT.U32.AND UP0, UPT, UR6, 0xd, UPT ;  /* 0x0000000d0600788c */ /* 0x000fe4000bf01070 */
[----:B------:R-:W-:-:S02]  /*1840*/  UIADD3 UR4, UPT, UPT, UR4, 0x7e, URZ ;  /* 0x0000007e04047890 */ /* 0x000fc4000fffe0ff */
[----:B------:R-:W-:-:S04]  /*1850*/  USEL UR5, UR6, 0xd, UP0 ;  /* 0x0000000d06057887 */ /* 0x000fc80008000000 */
[----:B------:R-:W-:Y:S02]  /*1860*/  UIADD3 UR21, UPT, UPT, UR5, -0x1, URZ ;  /* 0xffffffff05157890 */ /* 0x000fe4000fffe0ff */
[----:B------:R-:W-:Y:S02]  /*1870*/  @UP2 UIADD3 UR21, UPT, UPT, UR5, URZ, URZ ;  /* 0x000000ff05152290 */ /* 0x000fe4000fffe0ff */
[----:B------:R-:W-:Y:S02]  /*1880*/  UIADD3 UR24, UPT, UPT, UR6, -UR5, URZ ;  /* 0x8000000506187290 */ /* 0x000fe4000fffe0ff */
[----:B------:R-:W-:Y:S02]  /*1890*/  UIADD3 UR13, UPT, UPT, UR21, 0x1, URZ ;  /* 0x00000001150d7890 */ /* 0x000fe4000fffe0ff */
[----:B--2-4-:R-:W-:-:S12]  /*18a0*/  UIADD3 UR21, UPT, UPT, -UR21, URZ, URZ ;  /* 0x000000ff15157290 */ /* 0x014fd8000fffe1ff */
.L_x_43:
[----:B------:R-:W-:Y:S01]  /*18b0*/  UISETP.NE.AND UP0, UPT, UR46, URZ, UPT ;  /* 0x000000ff2e00728c */ /* 0x000fe2000bf05270 */
[----:B------:R-:W1:Y:S08]  /*18c0*/  S2UR UR46, SR_CgaCtaId ;  /* 0x00000000002e79c3 */ /* 0x000e700000008800 */
[----:B------:R-:W-:Y:S05]  /*18d0*/  BRA.U UP0, `(.L_x_24) ;  /* 0x0000000100347547 */ /* 0x000fea000b800000 */
[----:B------:R-:W2:Y:S01]  /*18e0*/  S2R R2, SR_CgaCtaId ;  /* 0x0000000000027919 */ /* 0x000ea20000008800 */
[----:B------:R-:W-:-:S04]  /*18f0*/  MOV R5, 0x400 ;  /* 0x0000040000057802 */ /* 0x000fc80000000f00 */
[----:B--2---:R-:W-:Y:S02]  /*1900*/  LEA R2, R2, R5, 0x18 ;  /* 0x0000000502027211 */ /* 0x004fe400078ec0ff */
[----:B------:R-:W-:-:S03]  /*1910*/  SHF.L.U32 R5, R11, 0x1f, RZ ;  /* 0x0000001f0b057819 */ /* 0x000fc600000006ff */
[----:B------:R-:W-:-:S04]  /*1920*/  IMAD R2, R12, 0x8, R2 ;  /* 0x000000080c027824 */ /* 0x000fc800078e0202 */
[----:B------:R-:W2:Y:S02]  /*1930*/  SYNCS.PHASECHK.TRANS64.TRYWAIT P0, [R2+URZ+0x190], R5 ;  /* 0x00019005020075a7 */ /* 0x000ea400080011ff */
[----:B--2---:R-:W-:Y:S05]  /*1940*/  @!P0 BRA `(.L_x_25) ;  /* 0x0000007400b08947 */ /* 0x004fea0003800000 */
.L_x_160:
[----:B------:R-:W-:Y:S01]  /*1950*/  VIADD R12, R12, 0x1 ;  /* 0x000000010c0c7836 */ /* 0x000fe20000000000 */
[----:B------:R2:W-:Y:S04]  /*1960*/  SYNCS.ARRIVE.TRANS64.A1T0 RZ, [R2+URZ+0x180], RZ ;  /* 0x000180ff02ff79a7 */ /* 0x0005e800081000ff */
[----:B------:R-:W-:-:S04]  /*1970*/  ISETP.NE.AND P0, PT, R12, 0x2, PT ;  /* 0x000000020c00780c */ /* 0x000fc80003f05270 */
[----:B------:R-:W-:Y:S02]  /*1980*/  SEL R12, R12, RZ, P0 ;  /* 0x000000ff0c0c7207 */ /* 0x000fe40000000000 */
[----:B--2---:R-:W-:-:S04]  /*1990*/  SEL R2, RZ, 0x1, P0 ;  /* 0x00000001ff027807 */ /* 0x004fc80000000000 */
[----:B------:R-:W-:-:S07]  /*19a0*/  LOP3.LUT R11, R11, R2, RZ, 0x3c, !PT ;  /* 0x000000020b0b7212 */ /* 0x000fce00078e3cff */
.L_x_24:
[----:B------:R-:W-:Y:S01]  /*19b0*/  UMOV UR7, 0x400 ;  /* 0x0000040000077882 */ /* 0x000fe20000000000 */
[----:B------:R-:W-:Y:S01]  /*19c0*/  SHF.L.U32 R2, R15, 0x1f, RZ ;  /* 0x0000001f0f027819 */ /* 0x000fe200000006ff */
[----:B-1----:R-:W-:Y:S01]  /*19d0*/  ULEA UR7, UR46, UR7, 0x18 ;  /* 0x000000072e077291 */ /* 0x002fe2000f8ec0ff */
[C---:B------:R-:W-:Y:S01]  /*19e0*/  R2UR UR9, R16.reuse ;  /* 0x00000000100972ca */ /* 0x040fe200000e0000 */
[----:B------:R-:W-:Y:S01]  /*19f0*/  UISETP.GE.U32.AND UP0, UPT, UR4, 0x7f, UPT ;  /* 0x0000007f0400788c */ /* 0x000fe2000bf06070 */
[----:B------:R-:W-:Y:S01]  /*1a00*/  R2UR UR11, R16 ;  /* 0x00000000100b72ca */ /* 0x000fe200000e0000 */
[----:B------:R-:W-:Y:S01]  /*1a10*/  ULEA UR8, UR23, UR7, 0x3 ;  /* 0x0000000717087291 */ /* 0x000fe2000f8e18ff */
[----:B------:R-:W-:-:S08]  /*1a20*/  UMOV UR25, URZ ;  /* 0x000000ff00197c82 */ /* 0x000fd00008000000 */
[----:B------:R1:W2:Y:S01]  /*1a30*/  SYNCS.PHASECHK.TRANS64.TRYWAIT P0, [UR8+0x68], R2 ;  /* 0x00006802ff0075a7 */ /* 0x0002a20008001108 */
[----:B------:R-:W-:-:S13]  /*1a40*/  R2UR UR8, R4 ;  /* 0x00000000040872ca */ /* 0x000fda00000e0000 */
[----:B------:R-:W-:Y:S01]  /*1a50*/  ULEA UR11, UR8, UR11, 0x7 ;  /* 0x0000000b080b7291 */ /* 0x000fe2000f8e38ff */
[----:B-1----:R-:W-:-:S05]  /*1a60*/  LEA.HI R2, R3, R3, RZ, 0x1 ;  /* 0x0000000303027211 */ /* 0x002fca00078f08ff */
[----:B------:R-:W-:-:S05]  /*1a70*/  IMAD.SHL.U32 R2, R2, 0x40, RZ ;  /* 0x0000004002027824 */ /* 0x000fca00078e00ff */
[----:B------:R-:W-:-:S13]  /*1a80*/  R2UR UR51, R2 ;  /* 0x00000000023372ca */ /* 0x000fda00000e0000 */
[----:B------:R-:W-:Y:S01]  /*1a90*/  ULOP3.LUT UR51, UR9, 0xffffff80, UR51, 0xf8, !UPT ;  /* 0xffffff8009337892 */ /* 0x000fe2000f8ef833 */
[----:B------:R-:W-:Y:S11]  /*1aa0*/  BRA.U !UP0, `(.L_x_26) ;  /* 0x0000000108bc7547 */ /* 0x000ff6000b800000 */
[----:B------:R-:W-:Y:S01]  /*1ab0*/  UMOV UR16, UR21 ;  /* 0x0000001500107c82 */ /* 0x000fe20008000000 */
[----:B------:R-:W-:Y:S01]  /*1ac0*/  UMOV UR17, UR23 ;  /* 0x0000001700117c82 */ /* 0x000fe20008000000 */
[----:B------:R-:W-:-:S05]  /*1ad0*/  UMOV UR50, URZ ;  /* 0x000000ff00327c82 */ /* 0x000fca0008000000 */
.L_x_32:
[----:B------:R-:W-:Y:S01]  /*1ae0*/  ULEA UR49, UR17, UR7, 0x3 ;  /* 0x0000000711317291 */ /* 0x000fe2000f8e18ff */
[----:B------:R-:W-:Y:S01]  /*1af0*/  @P5 MOV R3, 0x8000 ;  /* 0x0000800000035802 */ /* 0x000fe20000000f00 */
[----:B-12-4-:R-:W-:Y:S10]  /*1b00*/  @P0 BRA `(.L_x_27) ;  /* 0x00000000000c0947 */ /* 0x016ff40003800000 */
[----:B------:R-:W-:-:S04]  /*1b10*/  SHF.L.U32 R4, R15, 0x1f, RZ ;  /* 0x0000001f0f047819 */ /* 0x000fc800000006ff */
[----:B------:R-:W1:Y:S02]  /*1b20*/  SYNCS.PHASECHK.TRANS64.TRYWAIT P0, [UR49+0x68], R4 ;  /* 0x00006804ff0075a7 */ /* 0x000e640008001131 */
[----:B-1----:R-:W-:Y:S05]  /*1b30*/  @!P0 BRA `(.L_x_28) ;  /* 0x0000007400488947 */ /* 0x002fea0003800000 */
.L_x_27:
[----:B------:R2:W-:Y:S01]  /*1b40*/  @P5 SYNCS.ARRIVE.TRANS64 RZ, [UR49], R3 ;  /* 0x00000003ffff59a7 */ /* 0x0005e20008000031 */
[----:B------:R-:W-:Y:S02]  /*1b50*/  ULOP3.LUT UR8, UR22, 0x2, URZ, 0xfc, !UPT ;  /* 0x0000000216087892 */ /* 0x000fe4000f8efcff */
[----:B------:R-:W-:Y:S02]  /*1b60*/  UIADD3 UR16, UPT, UPT, UR16, 0x1, URZ ;  /* 0x0000000110107890 */ /* 0x000fe4000fffe0ff */
[----:B------:R-:W-:Y:S02]  /*1b70*/  UISETP.NE.AND UP0, UPT, UR8, 0x2, UPT ;  /* 0x000000020800788c */ /* 0x000fe4000bf05270 */
[----:B------:R-:W-:-:S07]  /*1b80*/  UISETP.NE.AND UP2, UPT, UR16, 0x1, UPT ;  /* 0x000000011000788c */ /* 0x000fce000bf45270 */
[----:B------:R-:W-:Y:S05]  /*1b90*/  BRA.U UP0, `(.L_x_29) ;  /* 0x0000000100047547 */ /* 0x000fea000b800000 */
[----:B------:R-:W-:Y:S05]  /*1ba0*/  BPT.TRAP 0x1 ;  /* 0x000000040000795c */ /* 0x000fea0000300000 */
.L_x_29:
[----:B------:R-:W-:Y:S04]  /*1bb0*/  BSSY.RECONVERGENT B0, `(.L_x_30) ;  /* 0x0000003000007945 */ /* 0x000fe80003800200 */
[----:B------:R-:W-:Y:S05]  /*1bc0*/  @!P4 BRA `(.L_x_31) ;  /* 0x000000000004c947 */ /* 0x000fea0003800000 */
[----:B------:R-:W-:Y:S05]  /*1bd0*/  BPT.TRAP 0x1 ;  /* 0x000000040000795c */ /* 0x000fea0000300000 */
.L_x_31:
[----:B------:R-:W-:Y:S05]  /*1be0*/  BSYNC.RECONVERGENT B0 ;  /* 0x0000000000007941 */ /* 0x000fea0003800200 */
.L_x_30:
[----:B------:R-:W-:Y:S02]  /*1bf0*/  UIADD3 UR23, UPT, UPT, UR17, 0x1, URZ ;  /* 0x0000000111177890 */ /* 0x000fe4000fffe0ff */
[----:B------:R-:W-:Y:S02]  /*1c00*/  UIADD3 UR28, UP1, UPT, UR14, 0x80, URZ ;  /* 0x000000800e1c7890 */ /* 0x000fe4000ff3e0ff */
[----:B------:R-:W-:Y:S02]  /*1c10*/  UISETP.NE.AND UP0, UPT, UR23, 0xd, UPT ;  /* 0x0000000d1700788c */ /* 0x000fe4000bf05270 */
[----:B------:R-:W-:Y:S02]  /*1c20*/  ULOP3.LUT UR49, UR49, 0xfefffff8, URZ, 0xc0, !UPT ;  /* 0xfefffff831317892 */ /* 0x000fe4000f8ec0ff */
[----:B------:R-:W-:Y:S02]  /*1c30*/  USEL UR9, URZ, 0x1, UP0 ;  /* 0x00000001ff097887 */ /* 0x000fe40008000000 */
[----:B------:R-:W-:-:S02]  /*1c40*/  USEL UR23, UR23, URZ, UP0 ;  /* 0x000000ff17177287 */ /* 0x000fc40008000000 */
[----:B------:R-:W-:Y:S02]  /*1c50*/  UIADD3 UR26, UP0, UPT, UR14, 0x180, URZ ;  /* 0x000001800e1a7890 */ /* 0x000fe4000ff1e0ff */
[----:B------:R-:W-:Y:S01]  /*1c60*/  ULEA UR8, UR23, UR7, 0x3 ;  /* 0x0000000717087291 */ /* 0x000fe2000f8e18ff */
[----:B------:R-:W-:Y:S01]  /*1c70*/  LOP3.LUT R15, R15, UR9, RZ, 0x3c, !PT ;  /* 0x000000090f0f7c12 */ /* 0x000fe2000f8e3cff */
[----:B------:R-:W-:Y:S02]  /*1c80*/  UIADD3.X UR29, UPT, UPT, URZ, UR15, URZ, UP1, !UPT ;  /* 0x0000000fff1d7290 */ /* 0x000fe40008ffe4ff */
[----:B------:R-:W-:Y:S01]  /*1c90*/  UIADD3.X UR27, UPT, UPT, URZ, UR15, URZ, UP0, !UPT ;  /* 0x0000000fff1b7290 */ /* 0x000fe200087fe4ff */
[----:B-1----:R-:W-:Y:S01]  /*1ca0*/  SHF.L.U32 R2, R15, 0x1f, RZ ;  /* 0x0000001f0f027819 */ /* 0x002fe200000006ff */
[----:B------:R-:W-:Y:S01]  /*1cb0*/  UMOV UR18, 0x0 ;  /* 0x0000000000127882 */ /* 0x000fe20000000000 */
[----:B------:R-:W-:Y:S01]  /*1cc0*/  UMOV UR19, 0x10000000 ;  /* 0x1000000000137882 */ /* 0x000fe20000000000 */
[----:B------:R-:W-:Y:S01]  /*1cd0*/  UMOV UR10, UR50 ;  /* 0x00000032000a7c82 */ /* 0x000fe20008000000 */
[----:B------:R1:W4:Y:S01]  /*1ce0*/  SYNCS.PHASECHK.TRANS64.TRYWAIT P0, [UR8+0x68], R2 ;  /* 0x00006802ff0075a7 */ /* 0x0003220008001108 */
[----:B------:R-:W-:Y:S01]  /*1cf0*/  ULEA UR8, UR17, UR7, 0xd ;  /* 0x0000000711087291 */ /* 0x000fe2000f8e68ff */
[----:B------:R-:W-:Y:S01]  /*1d00*/  UMOV UR12, UR52 ;  /* 0x00000034000c7c82 */ /* 0x000fe20008000000 */
[----:B------:R-:W-:-:S02]  /*1d10*/  UMOV UR9, UR49 ;  /* 0x0000003100097c82 */ /* 0x000fc40008000000 */
[----:B------:R-:W-:Y:S02]  /*1d20*/  UIADD3 UR48, UPT, UPT, UR8, 0x4300, URZ ;  /* 0x0000430008307890 */ /* 0x000fe4000fffe0ff */
[----:B------:R-:W-:Y:S01]  /*1d30*/  UIADD3 UR8, UPT, UPT, UR8, 0x1e300, URZ ;  /* 0x0001e30008087890 */ /* 0x000fe2000fffe0ff */
[----:B------:R-:W-:Y:S01]  /*1d40*/  UMOV UR25, UR13 ;  /* 0x0000000d00197c82 */ /* 0x000fe20008000000 */
[----:B------:R-:W-:-:S05]  /*1d50*/  UMOV UR17, UR23 ;  /* 0x0000001700117c82 */ /* 0x000fca0008000000 */
[----:B------:R2:W-:Y:S02]  /*1d60*/  UTMALDG.3D.2CTA [UR48], [UR28], desc[UR18] ;  /* 0x000012301c0075b4 */ /* 0x0005e40008211000 */
[----:B------:R1:W-:Y:S01]  /*1d70*/  UTMALDG.3D.2CTA [UR8], [UR26], desc[UR18] ;  /* 0x000012081a0075b4 */ /* 0x0003e20008211000 */
[----:B--2---:R-:W-:Y:S01]  /*1d80*/  UIADD3 UR50, UPT, UPT, UR50, 0x40, URZ ;  /* 0x0000004032327890 */ /* 0x004fe2000fffe0ff */
[----:B------:R-:W-:Y:S11]  /*1d90*/  BRA.U UP2, `(.L_x_32) ;  /* 0xfffffffd02507547 */ /* 0x000ff6000b83ffff */
.L_x_26:
[----:B-1----:R-:W-:Y:S01]  /*1da0*/  ULEA UR8, UR23, UR7, 0x3 ;  /* 0x0000000717087291 */ /* 0x002fe2000f8e18ff */
[----:B------:R-:W-:Y:S01]  /*1db0*/  SHF.L.U32 R2, R15, 0x1f, RZ ;  /* 0x0000001f0f027819 */ /* 0x000fe200000006ff */
[----:B------:R-:W-:Y:S01]  /*1dc0*/  @!P1 SYNCS.ARRIVE.TRANS64.A1T0 RZ, [UR7+0x118], RZ ;  /* 0x000118ffffff99a7 */ /* 0x000fe20008100007 */
[----:B------:R-:W-:-:S06]  /*1dd0*/  UISETP.GT.AND UP0, UPT, UR6, UR5, UPT ;  /* 0x000000050600728c */ /* 0x000fcc000bf04270 */
[----:B--2-4-:R1:W2:Y:S03]  /*1de0*/  SYNCS.PHASECHK.TRANS64.TRYWAIT P0, [UR8+0x68], R2 ;  /* 0x00006802ff0075a7 */ /* 0x0142a60008001108 */
[----:B------:R-:W-:Y:S05]  /*1df0*/  BRA.U !UP0, `(.L_x_33) ;  /* 0x0000000108bc7547 */ /* 0x000fea000b800000 */
[----:B------:R-:W-:Y:S01]  /*1e00*/  UIADD3 UR26, UPT, UPT, UR24, UR25, URZ ;  /* 0x00000019181a7290 */ /* 0x000fe2000fffe0ff */
[----:B------:R-:W-:-:S11]  /*1e10*/  UMOV UR27, UR23 ;  /* 0x00000017001b7c82 */ /* 0x000fd60008000000 */
.L_x_39:
[----:B------:R-:W-:Y:S01]  /*1e20*/  ULEA UR17, UR27, UR7, 0x3 ;  /* 0x000000071b117291 */ /* 0x000fe2000f8e18ff */
[----:B--2---:R-:W-:Y:S01]  /*1e30*/  @P5 MOV R3, 0x8000 ;  /* 0x0000800000035802 */ /* 0x004fe20000000f00 */
[----:B-12---:R-:W-:Y:S10]  /*1e40*/  @P0 BRA `(.L_x_34) ;  /* 0x00000000000c0947 */ /* 0x006ff40003800000 */
[----:B------:R-:W-:-:S04]  /*1e50*/  SHF.L.U32 R4, R15, 0x1f, RZ ;  /* 0x0000001f0f047819 */ /* 0x000fc800000006ff */
[----:B------:R-:W2:Y:S02]  /*1e60*/  SYNCS.PHASECHK.TRANS64.TRYWAIT P0, [UR17+0x68], R4 ;  /* 0x00006804ff0075a7 */ /* 0x000ea40008001111 */
[----:B--2---:R-:W-:Y:S05]  /*1e70*/  @!P0 BRA `(.L_x_35) ;  /* 0x0000007000908947 */ /* 0x004fea0003800000 */
.L_x_34:
[----:B------:R2:W-:Y:S01]  /*1e80*/  @P5 SYNCS.ARRIVE.TRANS64 RZ, [UR17], R3 ;  /* 0x00000003ffff59a7 */ /* 0x0005e20008000011 */
[----:B------:R-:W-:-:S04]  /*1e90*/  ULOP3.LUT UR8, UR22, 0x2, URZ, 0xfc, !UPT ;  /* 0x0000000216087892 */ /* 0x000fc8000f8efcff */
[----:B------:R-:W-:-:S09]  /*1ea0*/  UISETP.NE.AND UP0, UPT, UR8, 0x2, UPT ;  /* 0x000000020800788c */ /* 0x000fd2000bf05270 */
[----:B------:R-:W-:Y:S05]  /*1eb0*/  BRA.U UP0, `(.L_x_36) ;  /* 0x0000000100047547 */ /* 0x000fea000b800000 */
[----:B------:R-:W-:Y:S05]  /*1ec0*/  BPT.TRAP 0x1 ;  /* 0x000000040000795c */ /* 0x000fea0000300000 */
.L_x_36:
[----:B------:R-:W-:Y:S04]  /*1ed0*/  BSSY.RECONVERGENT B0, `(.L_x_37) ;  /* 0x0000003000007945 */ /* 0x000fe80003800200 */
[----:B------:R-:W-:Y:S05]  /*1ee0*/  @!P4 BRA `(.L_x_38) ;  /* 0x000000000004c947 */ /* 0x000fea0003800000 */
[----:B------:R-:W-:Y:S05]  /*1ef0*/  BPT.TRAP 0x1 ;  /* 0x000000040000795c */ /* 0x000fea0000300000 */
.L_x_38:
[----:B------:R-:W-:Y:S05]  /*1f00*/  BSYNC.RECONVERGENT B0 ;  /* 0x0000000000007941 */ /* 0x000fea0003800200 */
.L_x_37:
[----:B------:R-:W-:Y:S02]  /*1f10*/  UIADD3 UR23, UPT, UPT, UR27, 0x1, URZ ;  /* 0x000000011b177890 */ /* 0x000fe4000fffe0ff */
[----:B------:R-:W-:Y:S02]  /*1f20*/  UIADD3 UR32, UP1, UPT, UR14, 0x80, URZ ;  /* 0x000000800e207890 */ /* 0x000fe4000ff3e0ff */
[----:B------:R-:W-:Y:S02]  /*1f30*/  UISETP.NE.AND UP0, UPT, UR23, 0xd, UPT ;  /* 0x0000000d1700788c */ /* 0x000fe4000bf05270 */
[----:B------:R-:W-:Y:S02]  /*1f40*/  USHF.L.U32 UR18, UR25, 0x6, URZ ;  /* 0x0000000619127899 */ /* 0x000fe400080006ff */
[----:B------:R-:W-:Y:S02]  /*1f50*/  USEL UR9, URZ, 0x1, UP0 ;  /* 0x00000001ff097887 */ /* 0x000fe40008000000 */
[----:B------:R-:W-:-:S02]  /*1f60*/  USEL UR23, UR23, URZ, UP0 ;  /* 0x000000ff17177287 */ /* 0x000fc40008000000 */
[----:B------:R-:W-:Y:S02]  /*1f70*/  UIADD3 UR30, UP0, UPT, UR14, 0x180, URZ ;  /* 0x000001800e1e7890 */ /* 0x000fe4000ff1e0ff */
[----:B------:R-:W-:Y:S01]  /*1f80*/  ULEA UR8, UR23, UR7, 0x3 ;  /* 0x0000000717087291 */ /* 0x000fe2000f8e18ff */
[----:B------:R-:W-:Y:S01]  /*1f90*/  LOP3.LUT R15, R15, UR9, RZ, 0x3c, !PT ;  /* 0x000000090f0f7c12 */ /* 0x000fe2000f8e3cff */
[----:B------:R-:W-:Y:S02]  /*1fa0*/  ULOP3.LUT UR17, UR17, 0xfefffff8, URZ, 0xc0, !UPT ;  /* 0xfefffff811117892 */ /* 0x000fe4000f8ec0ff */
[----:B------:R-:W-:Y:S01]  /*1fb0*/  UIADD3.X UR33, UPT, UPT, URZ, UR15, URZ, UP1, !UPT ;  /* 0x0000000fff217290 */ /* 0x000fe20008ffe4ff */
[----:B-1----:R-:W-:Y:S01]  /*1fc0*/  SHF.L.U32 R2, R15, 0x1f, RZ ;  /* 0x0000001f0f027819 */ /* 0x002fe200000006ff */
[----:B------:R-:W-:Y:S01]  /*1fd0*/  UIADD3.X UR31, UPT, UPT, URZ, UR15, URZ, UP0, !UPT ;  /* 0x0000000fff1f7290 */ /* 0x000fe200087fe4ff */
[----:B------:R-:W-:Y:S02]  /*1fe0*/  UMOV UR28, 0x0 ;  /* 0x00000000001c7882 */ /* 0x000fe40000000000 */
[----:B------:R4:W1:Y:S01]  /*1ff0*/  SYNCS.PHASECHK.TRANS64.TRYWAIT P0, [UR8+0x68], R2 ;  /* 0x00006802ff0075a7 */ /* 0x0008620008001108 */
[----:B------:R-:W-:Y:S01]  /*2000*/  ULEA UR8, UR27, UR7, 0xd ;  /* 0x000000071b087291 */ /* 0x000fe2000f8e68ff */
[----:B------:R-:W-:Y:S01]  /*2010*/  UMOV UR29, 0x10000000 ;  /* 0x10000000001d7882 */ /* 0x000fe20000000000 */
[----:B------:R-:W-:-:S02]  /*2020*/  UMOV UR19, UR51 ;  /* 0x0000003300137c82 */ /* 0x000fc40008000000 */
[----:B------:R-:W-:Y:S02]  /*2030*/  UIADD3 UR16, UPT, UPT, UR8, 0x4300, URZ ;  /* 0x0000430008107890 */ /* 0x000fe4000fffe0ff */
[----:B------:R-:W-:Y:S01]  /*2040*/  UIADD3 UR8, UPT, UPT, UR8, 0x1e300, URZ ;  /* 0x0001e30008087890 */ /* 0x000fe2000fffe0ff */
[----:B------:R-:W-:Y:S01]  /*2050*/  UMOV UR20, UR52 ;  /* 0x0000003400147c82 */ /* 0x000fe20008000000 */
[----:B------:R-:W-:Y:S01]  /*2060*/  UMOV UR12, UR52 ;  /* 0x00000034000c7c82 */ /* 0x000fe20008000000 */
[----:B------:R-:W-:Y:S01]  /*2070*/  UMOV UR9, UR17 ;  /* 0x0000001100097c82 */ /* 0x000fe20008000000 */
[----:B------:R-:W-:Y:S01]  /*2080*/  UMOV UR10, UR18 ;  /* 0x00000012000a7c82 */ /* 0x000fe20008000000 */
[----:B------:R-:W-:Y:S02]  /*2090*/  UIADD3 UR25, UPT, UPT, UR25, 0x1, URZ ;  /* 0x0000000119197890 */ /* 0x000fe4000fffe0ff */
[----:B------:R4:W-:Y:S01]  /*20a0*/  UTMALDG.3D.2CTA [UR16], [UR32], desc[UR28] ;  /* 0x00001c10200075b4 */ /* 0x0009e20008211000 */
[----:B------:R-:W-:Y:S01]  /*20b0*/  UMOV UR27, UR23 ;  /* 0x00000017001b7c82 */ /* 0x000fe20008000000 */
[----:B------:R-:W-:Y:S01]  /*20c0*/  UISETP.NE.AND UP0, UPT, UR25, UR26, UPT ;  /* 0x0000001a1900728c */ /* 0x000fe2000bf05270 */
[----:B------:R4:W-:Y:S08]  /*20d0*/  UTMALDG.3D.2CTA [UR8], [UR30], desc[UR28] ;  /* 0x00001c081e0075b4 */ /* 0x0009f00008211000 */
[----:B----4-:R-:W-:Y:S05]  /*20e0*/  BRA.U UP0, `(.L_x_39) ;  /* 0xfffffffd004c7547 */ /* 0x010fea000b83ffff */
.L_x_33:
[C---:B-1----:R-:W-:Y:S01]  /*20f0*/  LEA R2, R14.reuse, UR7, 0x3 ;  /* 0x000000070e027c11 */ /* 0x042fe2000f8e18ff */
[----:B------:R-:W-:Y:S01]  /*2100*/  NOP ;  /* 0x0000000000007918 */ /* 0x000fe20000000000 */
[----:B--2---:R-:W-:Y:S02]  /*2110*/  SHF.L.U32 R3, R13, 0x1f, RZ ;  /* 0x0000001f0d037819 */ /* 0x004fe400000006ff */
[----:B------:R-:W-:Y:S02]  /*2120*/  LEA R4, R14, UR7, 0x4 ;  /* 0x000000070e047c11 */ /* 0x000fe4000f8e20ff */
[----:B------:R-:W1:Y:S02]  /*2130*/  SYNCS.PHASECHK.TRANS64.TRYWAIT P0, [R2+URZ+0x120], R3 ;  /* 0x00012003020075a7 */ /* 0x000e6400080011ff */
[----:B-1----:R-:W-:Y:S05]  /*2140*/  @!P0 BRA `(.L_x_40) ;  /* 0x0000006c00f48947 */ /* 0x002fea0003800000 */
.L_x_163:
[----:B------:R-:W2:Y:S01]  /*2150*/  LDS.128 R4, [R4+0x1b0] ;  /* 0x0001b00004047984 */ /* 0x000ea20000000c00 */
[----:B------:R-:W-:Y:S01]  /*2160*/  ISETP.GE.AND P0, PT, R26, 0x1, PT ;  /* 0x000000011a00780c */ /* 0x000fe20003f06270 */
[----:B-1----:R-:W-:Y:S01]  /*2170*/  VIADD R2, R2, 0x130 ;  /* 0x0000013002027836 */ /* 0x002fe20000000000 */
[----:B------:R-:W-:Y:S01]  /*2180*/  @!PT LDS RZ, [RZ] ;  /* 0x00000000fffff984 */ /* 0x000fe20000000800 */
[----:B------:R-:W-:Y:S01]  /*2190*/  @!PT LDS RZ, [RZ] ;  /* 0x00000000fffff984 */ /* 0x000fe20000000800 */
[----:B------:R-:W-:Y:S01]  /*21a0*/  @!PT LDS RZ, [RZ] ;  /* 0x00000000fffff984 */ /* 0x000fe20000000800 */
[----:B------:R-:W-:Y:S01]  /*21b0*/  @!PT LDS RZ, [RZ] ;  /* 0x00000000fffff984 */ /* 0x000fe20000000800 */
[----:B------:R1:W-:Y:S06]  /*21c0*/  MEMBAR.ALL.CTA ;  /* 0x0000000000007992 */ /* 0x0003ec0000008000 */
[----:B-1----:R-:W1:Y:S01]  /*21d0*/  FENCE.VIEW.ASYNC.S ;  /* 0x00000000000073c6 */ /* 0x002e620000000000 */
[----:B------:R-:W-:-:S04]  /*21e0*/  PRMT R2, RZ, 0x654, R2 ;  /* 0x00000654ff027816 */ /* 0x000fc80000000002 */
[----:B-1----:R1:W-:Y:S01]  /*21f0*/  SYNCS.ARRIVE.TRANS64.RED.A1T0 RZ, [R2+URZ], RZ ;  /* 0x000000ff02ff79a7 */ /* 0x0023e200081004ff */
[----:B--2---:R-:W-:-:S13]  /*2200*/  LOP3.LUT P2, RZ, R6, 0x1, RZ, 0xc0, !PT ;  /* 0x0000000106ff7812 */ /* 0x004fda000784c0ff */
[----:B------:R-:W-:Y:S01]  /*2210*/  @P2 SHF.R.U32.HI R3, RZ, 0x10, R5 ;  /* 0x00000010ff032819 */ /* 0x000fe20000011605 */
[----:B------:R-:W-:Y:S01]  /*2220*/  VOTEU.ANY UP0, P2 ;  /* 0x0000000000ff7886 */ /* 0x000fe20001000100 */
[----:B------:R-:W-:Y:S02]  /*2230*/  @P2 MOV R10, R4 ;  /* 0x00000004000a2202 */ /* 0x000fe40000000f00 */
[----:B------:R-:W-:Y:S02]  /*2240*/  @P2 R2UR.BROADCAST UR8, R3 ;  /* 0x00000000030822ca */ /* 0x000fe400008e0000 */
[----:B------:R-:W-:-:S11]  /*2250*/  @P2 LOP3.LUT R0, R5, 0xffff, RZ, 0xc0, !PT ;  /* 0x0000ffff05002812 */ /* 0x000fd600078ec0ff */
[----:B------:R-:W-:Y:S01]  /*2260*/  @UP0 UMOV UR52, UR8 ;  /* 0x0000000800340c82 */ /* 0x000fe20008000000 */
[----:B-1----:R-:W-:Y:S05]  /*2270*/  @!P0 BRA `(.L_x_41) ;  /* 0x0000000000b88947 */ /* 0x002fea0003800000 */
[----:B------:R-:W3:Y:S01]  /*2280*/  LDC.64 R4, c[0x0][0xb18] ;  /* 0x0002c600ff047b82 */ /* 0x000ee20000000a00 */
[----:B------:R-:W-:-:S07]  /*2290*/  ISETP.NE.AND P3, PT, R26, 0x1, PT ;  /* 0x000000011a00780c */ /* 0x000fce0003f65270 */
[----:B------:R-:W1:Y:S08]  /*22a0*/  LDC.64 R6, c[0x0][0xb10] ;  /* 0x0002c400ff067b82 */ /* 0x000e700000000a00 */
[----:B------:R-:W2:Y:S08]  /*22b0*/  LDC R17, c[0x0][0xb20] ;  /* 0x0002c800ff117b82 */ /* 0x000eb00000000800 */
[----:B------:R-:W4:Y:S01]  /*22c0*/  LDC R18, c[0x0][0xb0c] ;  /* 0x0002c300ff127b82 */ /* 0x000f220000000800 */
[----:B---3--:R-:W-:Y:S01]  /*22d0*/  IMAD.HI.U32 R20, R8, R5, RZ ;  /* 0x0000000508147227 */ /* 0x008fe200078e00ff */
[----:B------:R-:W-:-:S03]  /*22e0*/  ISETP.NE.AND P0, PT, R4, 0x1, PT ;  /* 0x000000010400780c */ /* 0x000fc60003f05270 */
[----:B------:R-:W-:-:S03]  /*22f0*/  IMAD.HI.U32 R5, R0, R5, RZ ;  /* 0x0000000500057227 */ /* 0x000fc600078e00ff */
[----:B------:R-:W3:Y:S01]  /*2300*/  LDC.64 R2, c[0x0][0xb28] ;  /* 0x0002ca00ff027b82 */ /* 0x000ee20000000a00 */
[----:B-1----:R-:W-:-:S04]  /*2310*/  IMAD.HI.U32 R21, R9, R6, RZ ;  /* 0x0000000609157227 */ /* 0x002fc800078e00ff */
[----:B------:R-:W-:Y:S01]  /*2320*/  IMAD.HI.U32 R22, R10, R6, RZ ;  /* 0x000000060a167227 */ /* 0x000fe200078e00ff */
[----:B------:R-:W-:Y:S02]  /*2330*/  SHF.R.U32.HI R21, RZ, R7, R21 ;  /* 0x00000007ff157219 */ /* 0x000fe40000011615 */
[-C--:B--2---:R-:W-:Y:S02]  /*2340*/  SHF.R.U32.HI R20, RZ, R17.reuse, R20 ;  /* 0x00000011ff147219 */ /* 0x084fe40000011614 */
[----:B------:R-:W-:Y:S02]  /*2350*/  SHF.R.U32.HI R5, RZ, R17, R5 ;  /* 0x00000011ff057219 */ /* 0x000fe40000011605 */
[----:B------:R-:W-:Y:S02]  /*2360*/  SEL R20, R8, R20, !P0 ;  /* 0x0000001408147207 */ /* 0x000fe40004000000 */
[----:B------:R-:W-:Y:S02]  /*2370*/  SHF.R.U32.HI R22, RZ, R7, R22 ;  /* 0x00000007ff167219 */ /* 0x000fe40000011616 */
[----:B----4-:R-:W-:-:S02]  /*2380*/  ISETP.NE.AND P1, PT, R18, 0x1, PT ;  /* 0x000000011200780c */ /* 0x010fc40003f25270 */
[----:B------:R-:W-:Y:S02]  /*2390*/  SEL R5, R0, R5, !P0 ;  /* 0x0000000500057207 */ /* 0x000fe40004000000 */
[----:B------:R-:W-:Y:S02]  /*23a0*/  SEL R21, R9, R21, !P1 ;  /* 0x0000001509157207 */ /* 0x000fe40004800000 */
[----:B------:R-:W-:Y:S01]  /*23b0*/  SEL R22, R10, R22, !P1 ;  /* 0x000000160a167207 */ /* 0x000fe20004800000 */
[----:B---3--:R-:W-:-:S04]  /*23c0*/  IMAD.HI.U32 R19, R20, R2, RZ ;  /* 0x0000000214137227 */ /* 0x008fc800078e00ff */
        /* <DEDUP_REMOVED lines=10> */
[----:B------:R-:W-:-:S04]  /*2470*/  @!P0 IMAD.HI.U32 R7, R22, R2, RZ ;  /* 0x0000000216078227 */ /* 0x000fc800078e00ff */
[----:B------:R-:W-:Y:S01]  /*2480*/  IMAD.MOV R2, RZ, RZ, -R6 ;  /* 0x000000ffff027224 */ /* 0x000fe200078e0a06 */
[----:B------:R-:W-:Y:S02]  /*2490*/  @!P0 SHF.R.U32.HI R3, RZ, R3, R7 ;  /* 0x00000003ff038219 */ /* 0x000fe40000011607 */
[----:B------:R-:W-:Y:S01]  /*24a0*/  IADD3 R7, PT, PT, -R5, RZ, RZ ;  /* 0x000000ff05077210 */ /* 0x000fe20007ffe1ff */
[----:B------:R-:W-:Y:S01]  /*24b0*/  IMAD R2, R26, R2, R5 ;  /* 0x000000021a027224 */ /* 0x000fe200078e0205 */
        /* <DEDUP_REMOVED lines=10> */
.L_x_41:
[----:B------:R-:W1:Y:S02]  /*2560*/  LDCU UR8, c[0x0][0xb30] ;  /* 0x00016600ff0877ac */ /* 0x000e640008000800 */
[----:B-1----:R-:W-:-:S09]  /*2570*/  UISETP.NE.AND UP0, UPT, UR8, 0x1, UPT ;  /* 0x000000010800788c */ /* 0x002fd2000bf05270 */
[----:B------:R-:W-:Y:S05]  /*2580*/  BRA.U UP0, `(.L_x_42) ;  /* 0x0000000100407547 */ /* 0x000fea000b800000 */
[----:B------:R-:W1:Y:S08]  /*2590*/  LDC.64 R4, c[0x0][0xb10] ;  /* 0x0002c400ff047b82 */ /* 0x000e700000000a00 */
[----:B------:R-:W2:Y:S08]  /*25a0*/  LDC.64 R2, c[0x0][0xb18] ;  /* 0x0002c600ff027b82 */ /* 0x000eb00000000a00 */
[----:B------:R-:W4:Y:S08]  /*25b0*/  LDC R6, c[0x0][0xb20] ;  /* 0x0002c800ff067b82 */ /* 0x000f300000000800 */
[----:B------:R-:W3:Y:S01]  /*25c0*/  LDC R7, c[0x0][0xb0c] ;  /* 0x0002c300ff077b82 */ /* 0x000ee20000000800 */
[----:B-1----:R-:W-:-:S05]  /*25d0*/  IMAD.HI.U32 R4, R10, R4, RZ ;  /* 0x000000040a047227 */ /* 0x002fca00078e00ff */
[----:B------:R-:W-:Y:S01]  /*25e0*/  SHF.R.U32.HI R4, RZ, R5, R4 ;  /* 0x00000005ff047219 */ /* 0x000fe20000011604 */
[----:B--2---:R-:W-:Y:S01]  /*25f0*/  IMAD.HI.U32 R3, R0, R3, RZ ;  /* 0x0000000300037227 */ /* 0x004fe200078e00ff */
[----:B------:R-:W-:-:S04]  /*2600*/  ISETP.NE.AND P0, PT, R2, 0x1, PT ;  /* 0x000000010200780c */ /* 0x000fc80003f05270 */
[----:B----4-:R-:W-:-:S04]  /*2610*/  SHF.R.U32.HI R3, RZ, R6, R3 ;  /* 0x00000006ff037219 */ /* 0x010fc80000011603 */
[----:B------:R-:W-:Y:S02]  /*2620*/  SEL R3, R0, R3, !P0 ;  /* 0x0000000300037207 */ /* 0x000fe40004000000 */
[----:B---3--:R-:W-:-:S04]  /*2630*/  ISETP.NE.AND P1, PT, R7, 0x1, PT ;  /* 0x000000010700780c */ /* 0x008fc80003f25270 */
[----:B------:R-:W-:-:S05]  /*2640*/  SEL R4, R10, R4, !P1 ;  /* 0x000000040a047207 */ /* 0x000fca0004800000 */
[----:B------:R-:W-:Y:S02]  /*2650*/  IMAD.IADD R5, R3, 0x1, -R4 ;  /* 0x0000000103057824 */ /* 0x000fe400078e0a04 */
[----:B------:R-:W-:Y:S02]  /*2660*/  IMAD.IADD R3, R4, 0x1, -R3 ;  /* 0x0000000104037824 */ /* 0x000fe400078e0a03 */
[----:B------:R-:W-:Y:S02]  /*2670*/  IMAD R10, R5, R7, R10 ;  /* 0x00000007050a7224 */ /* 0x000fe400078e020a */
[----:B------:R-:W-:-:S07]  /*2680*/  IMAD R0, R3, R2, R0 ;  /* 0x0000000203007224 */ /* 0x000fce00078e0200 */
.L_x_42:
[----:B------:R-:W-:Y:S01]  /*2690*/  VIADD R14, R14, 0x1 ;  /* 0x000000010e0e7836 */ /* 0x000fe20000000000 */
[----:B------:R-:W-:Y:S01]  /*26a0*/  PLOP3.LUT P1, PT, PT, PT, PT, 0x80, 0x8 ;  /* 0x000000000008781c */ /* 0x000fe20003f2f070 */
[----:B------:R-:W-:Y:S02]  /*26b0*/  IMAD.IADD R3, R10, 0x1, R65 ;  /* 0x000000010a037824 */ /* 0x000fe400078e0241 */
[----:B------:R-:W-:Y:S01]  /*26c0*/  IMAD.IADD R4, R0, 0x1, R64 ;  /* 0x0000000100047824 */ /* 0x000fe200078e0240 */
[----:B------:R-:W-:-:S04]  /*26d0*/  ISETP.NE.AND P0, PT, R14, 0x2, PT ;  /* 0x000000020e00780c */ /* 0x000fc80003f05270 */
[----:B------:R-:W-:Y:S02]  /*26e0*/  SEL R2, RZ, 0x1, P0 ;  /* 0x00000001ff027807 */ /* 0x000fe40000000000 */
[----:B------:R-:W-:Y:S02]  /*26f0*/  SEL R14, R14, RZ, P0 ;  /* 0x000000ff0e0e7207 */ /* 0x000fe40000000000 */
[----:B------:R-:W-:Y:S01]  /*2700*/  LOP3.LUT R13, R13, R2, RZ, 0x3c, !PT ;  /* 0x000000020d0d7212 */ /* 0x000fe200078e3cff */
[----:B------:R-:W-:Y:S06]  /*2710*/  @P2 BRA `(.L_x_43) ;  /* 0xfffffff000642947 */ /* 0x000fec000383ffff */
[----:B------:R-:W-:Y:S01]  /*2720*/  UIADD3 UR7, UPT, UPT, UR7, 0x68, URZ ;  /* 0x0000006807077890 */ /* 0x000fe2000fffe0ff */
[----:B------:R-:W-:-:S03]  /*2730*/  SHF.L.U32 R2, R15, 0x1f, RZ ;  /* 0x0000001f0f027819 */ /* 0x000fc600000006ff */
[----:B------:R-:W-:-:S09]  /*2740*/  ULEA UR4, UR23, UR7, 0x3 ;  /* 0x0000000717047291 */ /* 0x000fd2000f8e18ff */
[----:B------:R-:W1:Y:S02]  /*2750*/  SYNCS.PHASECHK.TRANS64.TRYWAIT P0, [UR4], R2 ;  /* 0x00000002ff0075a7 */ /* 0x000e640008001104 */
[----:B-1----:R-:W-:Y:S05]  /*2760*/  @!P0 BRA `(.L_x_44) ;  /* 0x0000006800808947 */ /* 0x002fea0003800000 */
.L_x_165:
[----:B------:R-:W-:-:S04]  /*2770*/  UIADD3 UR5, UPT, UPT, UR23, 0x1, URZ ;  /* 0x0000000117057890 */ /* 0x000fc8000fffe0ff */
[----:B------:R-:W-:-:S04]  /*2780*/  UISETP.NE.AND UP0, UPT, UR5, 0xd, UPT ;  /* 0x0000000d0500788c */ /* 0x000fc8000bf05270 */
[----:B------:R-:W-:Y:S02]  /*2790*/  USEL UR6, URZ, 0x1, UP0 ;  /* 0x00000001ff067887 */ /* 0x000fe40008000000 */
[----:B------:R-:W-:-:S04]  /*27a0*/  USEL UR5, UR5, URZ, UP0 ;  /* 0x000000ff05057287 */ /* 0x000fc80008000000 */
[----:B------:R-:W-:Y:S01]  /*27b0*/  ULEA UR4, UR5, UR7, 0x3 ;  /* 0x0000000705047291 */ /* 0x000fe2000f8e18ff */
[----:B-1----:R-:W-:-:S04]  /*27c0*/  LOP3.LUT R2, R15, UR6, RZ, 0x3c, !PT ;  /* 0x000000060f027c12 */ /* 0x002fc8000f8e3cff */
[----:B------:R-:W-:-:S04]  /*27d0*/  SHF.L.U32 R3, R2, 0x1f, RZ ;  /* 0x0000001f02037819 */ /* 0x000fc800000006ff */
[----:B------:R-:W1:Y:S02]  /*27e0*/  SYNCS.PHASECHK.TRANS64.TRYWAIT P0, [UR4], R3 ;  /* 0x00000003ff0075a7 */ /* 0x000e640008001104 */
[----:B-1----:R-:W-:Y:S05]  /*27f0*/  @!P0 BRA `(.L_x_45) ;  /* 0x0000006800748947 */ /* 0x002fea0003800000 */
.L_x_167:
[----:B------:R-:W-:-:S04]  /*2800*/  UIADD3 UR5, UPT, UPT, UR5, 0x1, URZ ;  /* 0x0000000105057890 */ /* 0x000fc8000fffe0ff */
[----:B------:R-:W-:-:S04]  /*2810*/  UISETP.NE.AND UP0, UPT, UR5, 0xd, UPT ;  /* 0x0000000d0500788c */ /* 0x000fc8000bf05270 */
[----:B------:R-:W-:Y:S02]  /*2820*/  USEL UR6, URZ, 0x1, UP0 ;  /* 0x00000001ff067887 */ /* 0x000fe40008000000 */
[----:B------:R-:W-:-:S04]  /*2830*/  USEL UR5, UR5, URZ, UP0 ;  /* 0x000000ff05057287 */ /* 0x000fc80008000000 */
[----:B------:R-:W-:Y:S01]  /*2840*/  ULEA UR4, UR5, UR7, 0x3 ;  /* 0x0000000705047291 */ /* 0x000fe2000f8e18ff */
[----:B------:R-:W-:-:S04]  /*2850*/  LOP3.LUT R2, R2, UR6, RZ, 0x3c, !PT ;  /* 0x0000000602027c12 */ /* 0x000fc8000f8e3cff */
[----:B-1----:R-:W-:-:S04]  /*2860*/  SHF.L.U32 R3, R2, 0x1f, RZ ;  /* 0x0000001f02037819 */ /* 0x002fc800000006ff */
[----:B------:R-:W1:Y:S02]  /*2870*/  SYNCS.PHASECHK.TRANS64.TRYWAIT P0, [UR4], R3 ;  /* 0x00000003ff0075a7 */ /* 0x000e640008001104 */
[----:B-1----:R-:W-:Y:S05]  /*2880*/  @!P0 BRA `(.L_x_46) ;  /* 0x0000006800688947 */ /* 0x002fea0003800000 */
.L_x_169:
        /* <DEDUP_REMOVED lines=9> */
.L_x_171:
        /* <DEDUP_REMOVED lines=9> */
.L_x_173:
        /* <DEDUP_REMOVED lines=9> */
.L_x_175:
        /* <DEDUP_REMOVED lines=9> */
.L_x_177:
        /* <DEDUP_REMOVED lines=9> */
.L_x_179:
        /* <DEDUP_REMOVED lines=9> */
.L_x_181:
        /* <DEDUP_REMOVED lines=9> */
.L_x_183:
        /* <DEDUP_REMOVED lines=9> */
.L_x_185:
        /* <DEDUP_REMOVED lines=9> */
.L_x_187:
[----:B------:R-:W-:-:S04]  /*2da0*/  UIADD3 UR5, UPT, UPT, UR5, 0x1, URZ ;  /* 0x0000000105057890 */ /* 0x000fc8000fffe0ff */
[----:B------:R-:W-:-:S04]  /*2db0*/  UISETP.NE.AND UP0, UPT, UR5, 0xd, UPT ;  /* 0x0000000d0500788c */ /* 0x000fc8000bf05270 */
[----:B------:R-:W-:Y:S02]  /*2dc0*/  USEL UR4, URZ, 0x1, UP0 ;  /* 0x00000001ff047887 */ /* 0x000fe40008000000 */
[----:B------:R-:W-:-:S04]  /*2dd0*/  USEL UR5, UR5, URZ, UP0 ;  /* 0x000000ff05057287 */ /* 0x000fc80008000000 */
[----:B------:R-:W-:Y:S01]  /*2de0*/  ULEA UR5, UR5, UR7, 0x3 ;  /* 0x0000000705057291 */ /* 0x000fe2000f8e18ff */
[----:B------:R-:W-:-:S04]  /*2df0*/  LOP3.LUT R2, R2, UR4, RZ, 0x3c, !PT ;  /* 0x0000000402027c12 */ /* 0x000fc8000f8e3cff */
[----:B------:R-:W-:Y:S01]  /*2e00*/  SHF.L.U32 R2, R2, 0x1f, RZ ;  /* 0x0000001f02027819 */ /* 0x000fe200000006ff */
[----:B-1----:R-:W-:-:S07]  /*2e10*/  IMAD.U32 R0, RZ, RZ, UR5 ;  /* 0x00000005ff007e24 */ /* 0x002fce000f8e00ff */
.L_x_56:
[----:B-1----:R1:W2:Y:S02]  /*2e20*/  SYNCS.PHASECHK.TRANS64.TRYWAIT P0, [R0+URZ], R2 ;  /* 0x00000002000075a7 */ /* 0x0022a400080011ff */
[----:B--2---:R-:W-:Y:S05]  /*2e30*/  @!P0 NANOSLEEP.SYNCS 0x989680 ;  /* 0x009896800000895d */ /* 0x004fea0003900000 */
[----:B------:R-:W2:Y:S02]  /*2e40*/  @!P0 SYNCS.PHASECHK.TRANS64 P0, [R0+URZ], R2 ;  /* 0x00000002000085a7 */ /* 0x000ea400080010ff */
[----:B--2---:R-:W-:Y:S05]  /*2e50*/  @P0 EXIT ;  /* 0x000000000000094d */ /* 0x004fea0003800000 */
[----:B------:R-:W-:Y:S05]  /*2e60*/  BRA `(.L_x_56) ;  /* 0xfffffffc00ec7947 */ /* 0x000fea000383ffff */
.L_x_23:
[----:B------:R-:W-:-:S04]  /*2e70*/  UISETP.NE.AND UP1, UPT, UR46, URZ, UPT ;  /* 0x000000ff2e00728c */ /* 0x000fc8000bf25270 */
[----:B------:R-:W-:-:S09]  /*2e80*/  UISETP.NE.OR UP1, UPT, UR10, 0x1, UP1 ;  /* 0x000000010a00788c */ /* 0x000fd20008f25670 */
[----:B------:R-:W-:Y:S05]  /*2e90*/  BRA.U UP1, `(.L_x_57) ;  /* 0x0000000501487547 */ /* 0x000fea000b800000 */
[----:B------:R-:W-:Y:S01]  /*2ea0*/  ISETP.GE.U32.AND P2, PT, R0, 0x2, PT ;  /* 0x000000020000780c */ /* 0x000fe20003f46070 */
[----:B------:R-:W-:Y:S01]  /*2eb0*/  IMAD.MOV.U32 R12, RZ, RZ, 0x1 ;  /* 0x00000001ff0c7424 */ /* 0x000fe200078e00ff */
[----:B------:R-:W-:Y:S02]  /*2ec0*/  CS2R R10, SRZ ;  /* 0x00000000000a7805 */ /* 0x000fe4000001ff00 */
[----:B------:R-:W-:Y:S01]  /*2ed0*/  CS2R R8, SRZ ;  /* 0x0000000000087805 */ /* 0x000fe2000001ff00 */
[----:B------:R-:W-:Y:S01]  /*2ee0*/  UMOV UR4, 0x400 ;  /* 0x0000040000047882 */ /* 0x000fe20000000000 */
[----:B------:R-:W-:Y:S01]  /*2ef0*/  UMOV UR6, URZ ;  /* 0x000000ff00067c82 */ /* 0x000fe20008000000 */
[----:B------:R-:W-:-:S12]  /*2f00*/  ULEA UR46, UR46, UR4, 0x18 ;  /* 0x000000042e2e7291 */ /* 0x000fd8000f8ec0ff */
.L_x_61:
[----:B------:R-:W-:Y:S02]  /*2f10*/  LEA R2, R8, UR46, 0x3 ;  /* 0x0000002e08027c11 */ /* 0x000fe4000f8e18ff */
[----:B------:R-:W-:-:S03]  /*2f20*/  SHF.L.U32 R4, R9, 0x1f, RZ ;  /* 0x0000001f09047819 */ /* 0x000fc600000006ff */
[----:B------:R-:W-:Y:S01]  /*2f30*/  VIADD R5, R2, 0x190 ;  /* 0x0000019002057836 */ /* 0x000fe20000000000 */
[----:B------:R-:W1:Y:S02]  /*2f40*/  SYNCS.PHASECHK.TRANS64.TRYWAIT P0, [R2+URZ+0x180], R4 ;  /* 0x00018004020075a7 */ /* 0x000e6400080011ff */
[----:B-1----:R-:W-:Y:S05]  /*2f50*/  @!P0 BRA `(.L_x_58) ;  /* 0x0000006400a48947 */ /* 0x002fea0003800000 */
.L_x_188:
[----:B------:R-:W-:Y:S01]  /*2f60*/  ULEA UR5, UR6, UR46, 0x3 ;  /* 0x0000002e06057291 */ /* 0x000fe2000f8e18ff */
[----:B-1----:R-:W-:Y:S01]  /*2f70*/  PRMT R2, RZ, 0x654, R5 ;  /* 0x00000654ff027816 */ /* 0x002fe20000000005 */
[----:B------:R-:W-:Y:S01]  /*2f80*/  @!P2 IMAD.MOV.U32 R4, RZ, RZ, 0x10 ;  /* 0x00000010ff04a424 */ /* 0x000fe200078e00ff */
[----:B------:R-:W-:Y:S01]  /*2f90*/  SHF.L.U32 R5, R12, 0x1f, RZ ;  /* 0x0000001f0c057819 */ /* 0x000fe200000006ff */
[----:B------:R-:W-:Y:S01]  /*2fa0*/  UIADD3 UR4, UPT, UPT, UR5, 0x120, URZ ;  /* 0x0000012005047890 */ /* 0x000fe2000fffe0ff */
[----:B------:R1:W-:Y:S05]  /*2fb0*/  SYNCS.ARRIVE.TRANS64.RED.A1T0 RZ, [R2+URZ], RZ ;  /* 0x000000ff02ff79a7 */ /* 0x0003ea00081004ff */
[----:B------:R-:W-:Y:S01]  /*2fc0*/  IMAD.U32 R6, RZ, RZ, UR4 ;  /* 0x00000004ff067e24 */ /* 0x000fe2000f8e00ff */
[----:B------:R-:W2:Y:S04]  /*2fd0*/  SYNCS.PHASECHK.TRANS64.TRYWAIT P0, [UR5+0x130], R5 ;  /* 0x00013005ff0075a7 */ /* 0x000ea80008001105 */
[----:B------:R-:W-:Y:S01]  /*2fe0*/  PRMT R6, R0, 0x654, R6 ;  /* 0x0000065400067816 */ /* 0x000fe20000000006 */
[----:B-12---:R-:W-:Y:S06]  /*2ff0*/  @!P0 BRA `(.L_x_59) ;  /* 0x0000006400908947 */ /* 0x006fec0003800000 */
.L_x_190:
[----:B------:R-:W-:Y:S01]  /*3000*/  ULEA UR4, UR6, UR46, 0x4 ;  /* 0x0000002e06047291 */ /* 0x000fe2000f8e20ff */
[----:B------:R-:W-:Y:S01]  /*3010*/  SEL R3, R6, R3, !P2 ;  /* 0x0000000306037207 */ /* 0x000fe20005000000 */
[----:B------:R-:W-:Y:S01]  /*3020*/  UIADD3 UR5, UPT, UPT, UR5, 0x120, URZ ;  /* 0x0000012005057890 */ /* 0x000fe2000fffe0ff */
[----:B-1----:R-:W-:Y:S01]  /*3030*/  LEA R2, R11, UR46, 0x3 ;  /* 0x0000002e0b027c11 */ /* 0x002fe2000f8e18ff */
[----:B------:R-:W-:Y:S01]  /*3040*/  UIADD3 UR4, UPT, UPT, UR4, 0x1b0, URZ ;  /* 0x000001b004047890 */ /* 0x000fe2000fffe0ff */
[----:B------:R1:W-:Y:S01]  /*3050*/  @!P2 SYNCS.ARRIVE.TRANS64.RED RZ, [R3+URZ], R4 ;  /* 0x0000000403ffa9a7 */ /* 0x0003e200080004ff */
[----:B------:R-:W-:Y:S01]  /*3060*/  UIADD3 UR6, UPT, UPT, UR6, 0x1, URZ ;  /* 0x0000000106067890 */ /* 0x000fe2000fffe0ff */
[----:B------:R-:W-:-:S03]  /*3070*/  VIADD R8, R8, 0x1 ;  /* 0x0000000108087836 */ /* 0x000fc60000000000 */
[----:B------:R-:W-:Y:S02]  /*3080*/  UISETP.NE.AND UP0, UPT, UR6, 0x2, UPT ;  /* 0x000000020600788c */ /* 0x000fe4000bf05270 */
[----:B------:R-:W-:Y:S01]  /*3090*/  ISETP.NE.AND P0, PT, R8, 0x2, PT ;  /* 0x000000020800780c */ /* 0x000fe20003f05270 */
[----:B------:R-:W-:Y:S06]  /*30a0*/  UGETNEXTWORKID.BROADCAST [UR4], [UR5] ;  /* 0x00000000040073ca */ /* 0x000fec0008000100 */
[----:B------:R-:W-:Y:S02]  /*30b0*/  USEL UR4, URZ, 0x1, UP0 ;  /* 0x00000001ff047887 */ /* 0x000fe40008000000 */
[----:B------:R-:W-:-:S04]  /*30c0*/  USEL UR6, UR6, URZ, UP0 ;  /* 0x000000ff06067287 */ /* 0x000fc80008000000 */
[----:B------:R-:W-:Y:S02]  /*30d0*/  LOP3.LUT R12, R12, UR4, RZ, 0x3c, !PT ;  /* 0x000000040c0c7c12 */ /* 0x000fe4000f8e3cff */
[----:B-1----:R-:W-:-:S04]  /*30e0*/  SHF.L.U32 R4, R10, 0x1f, RZ ;  /* 0x0000001f0a047819 */ /* 0x002fc800000006ff */
[----:B------:R-:W1:Y:S02]  /*30f0*/  SYNCS.PHASECHK.TRANS64.TRYWAIT P1, [R2+URZ+0x120], R4 ;  /* 0x00012004020075a7 */ /* 0x000e6400080211ff */
[----:B-1----:R-:W-:Y:S05]  /*3100*/  @!P1 BRA `(.L_x_60) ;  /* 0x0000006400649947 */ /* 0x002fea0003800000 */
.L_x_191:
[C---:B-1----:R-:W-:Y:S01]  /*3110*/  LEA R4, R11.reuse, UR46, 0x4 ;  /* 0x0000002e0b047c11 */ /* 0x042fe2000f8e20ff */
[----:B------:R-:W-:Y:S01]  /*3120*/  VIADD R2, R2, 0x130 ;  /* 0x0000013002027836 */ /* 0x000fe20000000000 */
[----:B------:R-:W-:Y:S01]  /*3130*/  SEL R8, R8, RZ, P0 ;  /* 0x000000ff08087207 */ /* 0x000fe20000000000 */
[----:B------:R-:W-:-:S03]  /*3140*/  VIADD R11, R11, 0x1 ;  /* 0x000000010b0b7836 */ /* 0x000fc60000000000 */
[----:B------:R-:W1:Y:S01]  /*3150*/  LDS.128 R4, [R4+0x1b0] ;  /* 0x0001b00004047984 */ /* 0x000e620000000c00 */
[----:B------:R-:W-:Y:S02]  /*3160*/  PRMT R2, RZ, 0x654, R2 ;  /* 0x00000654ff027816 */ /* 0x000fe40000000002 */
[C---:B------:R-:W-:Y:S01]  /*3170*/  ISETP.NE.AND P1, PT, R11.reuse, 0x2, PT ;  /* 0x000000020b00780c */ /* 0x040fe20003f25270 */
[----:B------:R-:W-:Y:S01]  /*3180*/  @!PT LDS RZ, [RZ] ;  /* 0x00000000fffff984 */ /* 0x000fe20000000800 */
[----:B------:R-:W-:Y:S01]  /*3190*/  @!PT LDS RZ, [RZ] ;  /* 0x00000000fffff984 */ /* 0x000fe20000000800 */
[----:B------:R-:W-:Y:S01]  /*31a0*/  @!PT LDS RZ, [RZ] ;  /* 0x00000000fffff984 */ /* 0x000fe20000000800 */
[----:B------:R-:W-:Y:S01]  /*31b0*/  @!PT LDS RZ, [RZ] ;  /* 0x00000000fffff984 */ /* 0x000fe20000000800 */
[----:B------:R2:W-:Y:S06]  /*31c0*/  MEMBAR.ALL.CTA ;  /* 0x0000000000007992 */ /* 0x0005ec0000008000 */
[----:B--2---:R-:W2:Y:S01]  /*31d0*/  FENCE.VIEW.ASYNC.S ;  /* 0x00000000000073c6 */ /* 0x004ea20000000000 */
[----:B------:R-:W-:Y:S01]  /*31e0*/  SEL R11, R11, RZ, P1 ;  /* 0x000000ff0b0b7207 */ /* 0x000fe20000800000 */
[----:B--2---:R2:W-:Y:S01]  /*31f0*/  SYNCS.ARRIVE.TRANS64.RED.A1T0 RZ, [R2+URZ], RZ ;  /* 0x000000ff02ff79a7 */ /* 0x0045e200081004ff */
[----:B-1----:R-:W-:-:S02]  /*3200*/  LOP3.LUT P3, RZ, R6, 0x1, RZ, 0xc0, !PT ;  /* 0x0000000106ff7812 */ /* 0x002fc4000786c0ff */
[----:B------:R-:W-:-:S04]  /*3210*/  SEL R4, RZ, 0x1, P1 ;  /* 0x00000001ff047807 */ /* 0x000fc80000800000 */
[----:B------:R-:W-:Y:S02]  /*3220*/  LOP3.LUT R10, R10, R4, RZ, 0x3c, !PT ;  /* 0x000000040a0a7212 */ /* 0x000fe400078e3cff */
[----:B--2---:R-:W-:-:S04]  /*3230*/  SEL R2, RZ, 0x1, P0 ;  /* 0x00000001ff027807 */ /* 0x004fc80000000000 */
[----:B------:R-:W-:Y:S01]  /*3240*/  LOP3.LUT R9, R9, R2, RZ, 0x3c, !PT ;  /* 0x0000000209097212 */ /* 0x000fe200078e3cff */
[----:B------:R-:W-:Y:S06]  /*3250*/  @P3 BRA `(.L_x_61) ;  /* 0xfffffffc002c3947 */ /* 0x000fec000383ffff */
[----:B------:R-:W-:Y:S01]  /*3260*/  ULEA UR5, UR6, UR46, 0x3 ;  /* 0x0000002e06057291 */ /* 0x000fe2000f8e18ff */
[----:B------:R-:W-:-:S08]  /*3270*/  SHF.L.U32 R2, R12, 0x1f, RZ ;  /* 0x0000001f0c027819 */ /* 0x000fd000000006ff */
[----:B------:R-:W1:Y:S02]  /*3280*/  SYNCS.PHASECHK.TRANS64 P0, [UR5+0x130], R2 ;  /* 0x00013002ff0075a7 */ /* 0x000e640008001005 */
[----:B-1----:R-:W-:Y:S05]  /*3290*/  @P0 BRA `(.L_x_62) ;  /* 0x0000000000080947 */ /* 0x002fea0003800000 */
[----:B------:R-:W1:Y:S02]  /*32a0*/  SYNCS.PHASECHK.TRANS64.TRYWAIT P0, [UR5+0x130], R2 ;  /* 0x00013002ff0075a7 */ /* 0x000e640008001105 */
[----:B-1----:R-:W-:Y:S05]  /*32b0*/  @!P0 BRA `(.L_x_63) ;  /* 0x00000064000c8947 */ /* 0x002fea0003800000 */
.L_x_62:
[----:B------:R-:W-:-:S04]  /*32c0*/  UIADD3 UR4, UPT, UPT, UR6, 0x1, URZ ;  /* 0x0000000106047890 */ /* 0x000fc8000fffe0ff */
[----:B------:R-:W-:-:S04]  /*32d0*/  UISETP.NE.AND UP0, UPT, UR4, 0x2, UPT ;  /* 0x000000020400788c */ /* 0x000fc8000bf05270 */
[----:B------:R-:W-:Y:S02]  /*32e0*/  USEL UR7, URZ, 0x1, UP0 ;  /* 0x00000001ff077887 */ /* 0x000fe40008000000 */
[----:B------:R-:W-:-:S04]  /*32f0*/  USEL UR4, UR4, URZ, UP0 ;  /* 0x000000ff04047287 */ /* 0x000fc80008000000 */
[----:B------:R-:W-:Y:S01]  /*3300*/  ULEA UR4, UR4, UR46, 0x3 ;  /* 0x0000002e04047291 */ /* 0x000fe2000f8e18ff */
[----:B-1----:R-:W-:-:S04]  /*3310*/  LOP3.LUT R2, R12, UR7, RZ, 0x3c, !PT ;  /* 0x000000070c027c12 */ /* 0x002fc8000f8e3cff */
[----:B------:R-:W-:-:S04]  /*3320*/  SHF.L.U32 R0, R2, 0x1f, RZ ;  /* 0x0000001f02007819 */ /* 0x000fc800000006ff */
[----:B------:R-:W1:Y:S02]  /*3330*/  SYNCS.PHASECHK.TRANS64 P0, [UR4+0x130], R0 ;  /* 0x00013000ff0075a7 */ /* 0x000e640008001004 */
[----:B-1----:R-:W-:Y:S05]  /*3340*/  @P0 EXIT ;  /* 0x000000000000094d */ /* 0x002fea0003800000 */
[----:B------:R-:W-:Y:S02]  /*3350*/  SHF.L.U32 R2, R2, 0x1f, RZ ;  /* 0x0000001f02027819 */ /* 0x000fe400000006ff */
[----:B------:R-:W-:-:S07]  /*3360*/  MOV R0, UR4 ;  /* 0x0000000400007c02 */ /* 0x000fce0008000f00 */
.L_x_64:
[----:B-1----:R1:W2:Y:S02]  /*3370*/  SYNCS.PHASECHK.TRANS64.TRYWAIT P0, [R0+URZ+0x130], R2 ;  /* 0x00013002000075a7 */ /* 0x0022a400080011ff */
[----:B--2---:R-:W-:Y:S05]  /*3380*/  @!P0 NANOSLEEP.SYNCS 0x989680 ;  /* 0x009896800000895d */ /* 0x004fea0003900000 */
[----:B------:R-:W2:Y:S02]  /*3390*/  @!P0 SYNCS.PHASECHK.TRANS64 P0, [R0+URZ+0x130], R2 ;  /* 0x00013002000085a7 */ /* 0x000ea400080010ff */
[----:B--2---:R-:W-:Y:S05]  /*33a0*/  @P0 EXIT ;  /* 0x000000000000094d */ /* 0x004fea0003800000 */
[----:B------:R-:W-:Y:S05]  /*33b0*/  BRA `(.L_x_64) ;  /* 0xfffffffc00ec7947 */ /* 0x000fea000383ffff */
.L_x_57:
[----:B------:R-:W-:Y:S05]  /*33c0*/  BRA.U UP4, `(.L_x_65) ;  /* 0x0000001104d87547 */ /* 0x000fea000b800000 */
[----:B------:R-:W-:Y:S01]  /*33d0*/  UMOV UR6, 0x40 ;  /* 0x0000004000067882 */ /* 0x000fe20000000000 */
[----:B------:R-:W-:Y:S01]  /*33e0*/  NOP ;  /* 0x0000000000007918 */ /* 0x000fe20000000000 */
[----:B------:R-:W-:Y:S01]  /*33f0*/  ULEA UR6, UR46, UR6, 0x18 ;  /* 0x000000062e067291 */ /* 0x000fe2000f8ec0ff */
[----:B------:R-:W-:Y:S02]  /*3400*/  UMOV UR7, 0x400 ;  /* 0x0000040000077882 */ /* 0x000fe40000000000 */
[----:B------:R-:W-:-:S06]  /*3410*/  ULEA UR46, UR46, UR7, 0x18 ;  /* 0x000000072e2e7291 */ /* 0x000fcc000f8ec0ff */
[----:B------:R-:W1:Y:S02]  /*3420*/  LDS.U8 R0, [UR6+0x1c] ;  /* 0x00001c06ff007984 */ /* 0x000e640008000000 */
[----:B-1----:R-:W-:-:S13]  /*3430*/  ISETP.NE.AND P0, PT, R0, RZ, PT ;  /* 0x000000ff0000720c */ /* 0x002fda0003f05270 */
[----:B------:R-:W-:Y:S05]  /*3440*/  @P0 BRA `(.L_x_66) ;  /* 0x0000000400080947 */ /* 0x000fea0003800000 */
[----:B------:R-:W-:Y:S02]  /*3450*/  UISETP.NE.U32.AND UP0, UPT, UR5, 0x1, UPT ;  /* 0x000000010500788c */ /* 0x000fe4000bf05070 */
[----:B------:R-:W-:-:S07]  /*3460*/  UIADD3 UR8, UPT, UPT, UR6, 0x8, URZ ;  /* 0x0000000806087890 */ /* 0x000fce000fffe0ff */
[----:B------:R-:W-:Y:S05]  /*3470*/  BRA.U !UP0, `(.L_x_67) ;  /* 0x00000001089c7547 */ /* 0x000fea000b800000 */
[----:B------:R-:W-:Y:S01]  /*3480*/  ELECT P0, URZ, PT ;  /* 0x0000000000ff782f */ /* 0x000fe20003800000 */
[----:B------:R-:W-:-:S12]  /*3490*/  BSSY B0, `(.L_x_67) ;  /* 0x0000025000007945 */ /* 0x000fd80003800000 */
[----:B------:R-:W-:Y:S05]  /*34a0*/  @!P0 BRA `(.L_x_68) ;  /* 0x00000000008c8947 */ /* 0x000fea0003800000 */
[----:B------:R-:W-:-:S05]  /*34b0*/  UMOV UR7, 0x10 ;  /* 0x0000001000077882 */ /* 0x000fca0000000000 */
[----:B------:R-:W-:Y:S04]  /*34c0*/  DEPBAR.LE SB1, 0x36 ;  /* 0x00009d800000791a */ /* 0x000fe80000000000 */
[----:B------:R-:W1:Y:S02]  /*34d0*/  UTCATOMSWS.2CTA.FIND_AND_SET.ALIGN UP1, UR7, UR7 ;  /* 0x00000007000775e3 */ /* 0x000e640008220800 */
[----:B-1----:R-:W-:Y:S01]  /*34e0*/  MOV R8, UR7 ;  /* 0x0000000700087c02 */ /* 0x002fe20008000f00 */
[----:B------:R-:W-:Y:S06]  /*34f0*/  BRA.U UP1, `(.L_x_69) ;  /* 0x0000000101187547 */ /* 0x000fec000b800000 */
.L_x_70:
[----:B------:R-:W-:Y:S05]  /*3500*/  NANOSLEEP 0x64 ;  /* 0x000000640000795d */ /* 0x000fea0003800000 */
[----:B------:R-:W-:-:S05]  /*3510*/  UMOV UR7, 0x10 ;  /* 0x0000001000077882 */ /* 0x000fca0000000000 */
[----:B------:R-:W-:Y:S04]  /*3520*/  DEPBAR.LE SB1, 0x36 ;  /* 0x00009d800000791a */ /* 0x000fe80000000000 */
[----:B------:R-:W1:Y:S02]  /*3530*/  UTCATOMSWS.2CTA.FIND_AND_SET.ALIGN UP1, UR7, UR7 ;  /* 0x00000007000775e3 */ /* 0x000e640008220800 */
[----:B-1----:R-:W-:Y:S01]  /*3540*/  MOV R8, UR7 ;  /* 0x0000000700087c02 */ /* 0x002fe20008000f00 */
[----:B------:R-:W-:Y:S05]  /*3550*/  BRA.U !UP1, `(.L_x_70) ;  /* 0xfffffffd09e87547 */ /* 0x000fea000b83ffff */
.L_x_69:
[----:B------:R-:W1:Y:S01]  /*3560*/  LDS R4, [UR6+0x10] ;  /* 0x00001006ff047984 */ /* 0x000e620008000800 */
[----:B------:R-:W-:Y:S01]  /*3570*/  IMAD.U32 R0, RZ, RZ, UR46 ;  /* 0x0000002eff007e24 */ /* 0x000fe2000f8e00ff */
[----:B------:R-:W-:-:S03]  /*3580*/  MOV R2, UR4 ;  /* 0x0000000400027c02 */ /* 0x000fc60008000f00 */
[----:B------:R-:W-:Y:S01]  /*3590*/  VIADD R0, R0, 0x1d0 ;  /* 0x000001d000007836 */ /* 0x000fe20000000000 */
[----:B-1----:R-:W-:-:S04]  /*35a0*/  SHF.L.U32 R4, R4, 0x1f, RZ ;  /* 0x0000001f04047819 */ /* 0x002fc800000006ff */
[----:B------:R-:W1:Y:S02]  /*35b0*/  SYNCS.PHASECHK.TRANS64.TRYWAIT P0, [UR6+0x8], R4 ;  /* 0x00000804ff0075a7 */ /* 0x000e640008001106 */
[----:B-1----:R-:W-:Y:S05]  /*35c0*/  @P0 BRA `(.L_x_71) ;  /* 0x0000000000080947 */ /* 0x002fea0003800000 */
[----:B------:R-:W1:Y:S02]  /*35d0*/  SYNCS.PHASECHK.TRANS64.TRYWAIT P0, [UR6+0x8], R4 ;  /* 0x00000804ff0075a7 */ /* 0x000e640008001106 */
[----:B-1----:R-:W-:Y:S05]  /*35e0*/  @!P0 BRA `(.L_x_72) ;  /* 0x0000006000588947 */ /* 0x002fea0003800000 */
.L_x_71:
[----:B------:R-:W-:Y:S01]  /*35f0*/  PRMT R2, R2, 0x654, R0 ;  /* 0x0000065402027816 */ /* 0x000fe20000000000 */
[----:B------:R-:W-:Y:S01]  /*3600*/  HFMA2 R0, -RZ, RZ, 0, 5.9604644775390625e-08 ;  /* 0x00000001ff007431 */ /* 0x000fe200000001ff */
[----:B------:R-:W-:Y:S01]  /*3610*/  UPRMT UR7, UR4, 0x654, UR8 ;  /* 0x0000065404077896 */ /* 0x000fe20008000008 */
[----:B------:R-:W-:Y:S02]  /*3620*/  IMAD.MOV.U32 R6, RZ, RZ, 0xffff ;  /* 0x0000ffffff067424 */ /* 0x000fe400078e00ff */
[----:B-1----:R-:W-:Y:S02]  /*3630*/  IMAD.MOV.U32 R4, RZ, RZ, 0x4 ;  /* 0x00000004ff047424 */ /* 0x002fe400078e00ff */
[----:B------:R-:W-:Y:S01]  /*3640*/  IMAD.SHL.U32 R7, R8, 0x20, RZ ;  /* 0x0000002008077824 */ /* 0x000fe200078e00ff */
[----:B------:R-:W-:Y:S02]  /*3650*/  MOV R3, UR7 ;  /* 0x0000000700037c02 */ /* 0x000fe40008000f00 */
[-C--:B------:R-:W-:Y:S01]  /*3660*/  SHF.L.U32 R6, R6, R8.reuse, RZ ;  /* 0x0000000806067219 */ /* 0x080fe200000006ff */
[----:B------:R1:W-:Y:S01]  /*3670*/  SYNCS.ARRIVE.TRANS64.RED RZ, [UR7], R4 ;  /* 0x00000004ffff79a7 */ /* 0x0003e20008000407 */
[----:B------:R-:W-:Y:S01]  /*3680*/  SHF.L.U32 R5, R0, R8, RZ ;  /* 0x0000000800057219 */ /* 0x000fe200000006ff */
[----:B------:R1:W-:Y:S04]  /*3690*/  STS [UR46+0x1d0], R7 ;  /* 0x0001d007ff007988 */ /* 0x0003e8000800082e */
[----:B------:R1:W-:Y:S04]  /*36a0*/  STAS [R2.64], R8 ;  /* 0x0000000802007dbd */ /* 0x0003e8000c0008ff */
[----:B------:R1:W-:Y:S04]  /*36b0*/  ATOMS.OR RZ, [UR6+0x14], R6 ;  /* 0x00001406ffff798c */ /* 0x0003e8000b000006 */
[----:B------:R1:W-:Y:S04]  /*36c0*/  ATOMS.OR RZ, [UR6+0x18], R5 ;  /* 0x00001805ffff798c */ /* 0x0003e8000b000006 */
[----:B------:R1:W-:Y:S02]  /*36d0*/  ATOMS.XOR RZ, [UR6+0x10], R0 ;  /* 0x00001000ffff798c */ /* 0x0003e4000b800006 */
.L_x_68:
[----:B------:R-:W-:Y:S05]  /*36e0*/  BSYNC B0 ;  /* 0x0000000000007941 */ /* 0x000fea0003800000 */
.L_x_67:
[----:B------:R-:W-:Y:S05]  /*36f0*/  BRA.U UP0, `(.L_x_73) ;  /* 0x00000001006c7547 */ /* 0x000fea000b800000 */
[----:B------:R-:W-:-:S03]  /*3700*/  UMOV UR7, 0xffffffff ;  /* 0xffffffff00077882 */ /* 0x000fc60000000000 */
[----:B------:R-:W-:Y:S05]  /*3710*/  BRA.DIV UR7, `(.L_x_74) ;  /* 0x0000006207247947 */ /* 0x000fea000b800000 */
[----:B------:R-:W-:-:S13]  /*3720*/  ELECT P6, URZ, PT ;  /* 0x0000000000ff782f */ /* 0x000fda00038c0000 */
.L_x_195:
[----:B------:R-:W-:Y:S05]  /*3730*/  @!P6 BRA `(.L_x_73) ;  /* 0x00000000005ce947 */ /* 0x000fea0003800000 */
[----:B-1----:R-:W1:Y:S02]  /*3740*/  LDS R2, [UR6+0x10] ;  /* 0x00001006ff027984 */ /* 0x002e640008000800 */
[----:B-1----:R-:W-:-:S04]  /*3750*/  SHF.L.U32 R2, R2, 0x1f, RZ ;  /* 0x0000001f02027819 */ /* 0x002fc800000006ff */
[----:B------:R-:W1:Y:S02]  /*3760*/  SYNCS.PHASECHK.TRANS64.TRYWAIT P0, [UR6+0x8], R2 ;  /* 0x00000802ff0075a7 */ /* 0x000e640008001106 */
[----:B-1----:R-:W-:Y:S05]  /*3770*/  @P0 BRA `(.L_x_75) ;  /* 0x0000000000080947 */ /* 0x002fea0003800000 */
[----:B------:R-:W1:Y:S02]  /*3780*/  SYNCS.PHASECHK.TRANS64.TRYWAIT P0, [UR6+0x8], R2 ;  /* 0x00000802ff0075a7 */ /* 0x000e640008001106 */
[----:B-1----:R-:W-:Y:S05]  /*3790*/  @!P0 BRA `(.L_x_76) ;  /* 0x0000006000248947 */ /* 0x002fea0003800000 */
.L_x_75:
[----:B------:R-:W2:Y:S01]  /*37a0*/  LDS R4, [UR46+0x1d0] ;  /* 0x0001d02eff047984 */ /* 0x000ea20008000800 */
[----:B-1----:R-:W-:Y:S02]  /*37b0*/  HFMA2 R0, -RZ, RZ, 0, 5.9604644775390625e-08 ;  /* 0x00000001ff007431 */ /* 0x002fe400000001ff */
[----:B------:R-:W-:Y:S01]  /*37c0*/  IMAD.MOV.U32 R2, RZ, RZ, 0xffff ;  /* 0x0000ffffff027424 */ /* 0x000fe200078e00ff */
[----:B------:R-:W-:Y:S01]  /*37d0*/  UPRMT UR7, UR4, 0x654, UR8 ;  /* 0x0000065404077896 */ /* 0x000fe20008000008 */
[----:B--2---:R-:W-:-:S03]  /*37e0*/  IMAD.SHL.U32 R3, R4, 0x20, RZ ;  /* 0x0000002004037824 */ /* 0x004fc600078e00ff */
[-C--:B------:R-:W-:Y:S02]  /*37f0*/  SHF.L.U32 R2, R2, R4.reuse, RZ ;  /* 0x0000000402027219 */ /* 0x080fe400000006ff */
[----:B------:R-:W-:Y:S01]  /*3800*/  SHF.L.U32 R4, R0, R4, RZ ;  /* 0x0000000400047219 */ /* 0x000fe200000006ff */
[----:B------:R2:W-:Y:S04]  /*3810*/  STS [UR46+0x1d0], R3 ;  /* 0x0001d003ff007988 */ /* 0x0005e8000800082e */
[----:B------:R2:W-:Y:S04]  /*3820*/  ATOMS.OR RZ, [UR6+0x14], R2 ;  /* 0x00001402ffff798c */ /* 0x0005e8000b000006 */
[----:B------:R2:W-:Y:S01]  /*3830*/  ATOMS.OR RZ, [UR6+0x18], R4 ;  /* 0x00001804ffff798c */ /* 0x0005e2000b000006 */
[----:B------:R-:W-:Y:S03]  /*3840*/  SYNCS.ARRIVE.TRANS64.RED.A1T0 RZ, [UR7], RZ ;  /* 0x000000ffffff79a7 */ /* 0x000fe60008100407 */
[----:B------:R2:W-:Y:S01]  /*3850*/  ATOMS.XOR RZ, [UR6+0x10], R0 ;  /* 0x00001000ffff798c */ /* 0x0005e2000b800006 */
[----:B------:R-:W-:Y:S05]  /*3860*/  BRA `(.L_x_73) ;  /* 0x0000000000107947 */ /* 0x000fea0003800000 */
.L_x_66:
[----:B------:R-:W-:Y:S02]  /*3870*/  MOV R0, 0xffffffff ;  /* 0xffffffff00007802 */ /* 0x000fe40000000f00 */
[----:B------:R-:W-:-:S03]  /*3880*/  MOV R2, 0x38b0 ;  /* 0x000038b000027802 */ /* 0x000fc60000000f00 */
[----:B------:R1:W-:Y:S04]  /*3890*/  STS [UR46+0x1d0], R0 ;  /* 0x0001d000ff007988 */ /* 0x0003e8000800082e */
[----:B-1---5:R-:W-:Y:S05]  /*38a0*/  CALL.REL.NOINC `($__internal_1_$__cuda_sm10x_tcgen05_guardrail_trap_phase_invalid_during_alloc) ;  /* 0x0000006400f87944 */ /* 0x022fea0003c00000 */
.L_x_73:
[----:B------:R-:W-:Y:S05]  /*38b0*/  WARPSYNC.ALL ;  /* 0x0000000000007948 */ /* 0x000fea0003800000 */
[----:B------:R-:W3:Y:S01]  /*38c0*/  S2UR UR7, SR_CgaCtaId ;  /* 0x00000000000779c3 */ /* 0x000ee20000008800 */
[----:B------:R-:W-:Y:S01]  /*38d0*/  UMOV UR6, 0x400 ;  /* 0x0000040000067882 */ /* 0x000fe20000000000 */
[----:B------:R-:W-:-:S06]  /*38e0*/  NOP ;  /* 0x0000000000007918 */ /* 0x000fcc0000000000 */
[----:B------:R-:W-:Y:S06]  /*38f0*/  BAR.ARV 0x6, 0xa0 ;  /* 0x0182800000007b1d */ /* 0x000fec0000002000 */
[----:B------:R-:W4:Y:S01]  /*3900*/  LDCU UR8, c[0x0][0x38c] ;  /* 0x00007180ff0877ac */ /* 0x000f220008000800 */
[----:B------:R-:W-:Y:S01]  /*3910*/  LOP3.LUT R11, R11, 0xffff, RZ, 0xc0, !PT ;  /* 0x0000ffff0b0b7812 */ /* 0x000fe200078ec0ff */
[----:B------:R-:W-:Y:S01]  /*3920*/  IMAD.MOV.U32 R9, RZ, RZ, 0x1 ;  /* 0x00000001ff097424 */ /* 0x000fe200078e00ff */
[----:B------:R-:W-:Y:S01]  /*3930*/  LOP3.LUT R10, R10, 0xffff, RZ, 0xc0, !PT ;  /* 0x0000ffff0a0a7812 */ /* 0x000fe200078ec0ff */
[----:B-1----:R-:W-:Y:S01]  /*3940*/  IMAD.MOV.U32 R8, RZ, RZ, RZ ;  /* 0x000000ffff087224 */ /* 0x002fe200078e00ff */
[----:B------:R-:W-:-:S02]  /*3950*/  R2UR UR12, R11 ;  /* 0x000000000b0c72ca */ /* 0x000fc400000e0000 */
[----:B--2---:R-:W-:Y:S02]  /*3960*/  CS2R R2, SRZ ;  /* 0x0000000000027805 */ /* 0x004fe4000001ff00 */
[----:B------:R-:W-:Y:S01]  /*3970*/  R2UR UR11, R10 ;  /* 0x000000000a0b72ca */ /* 0x000fe200000e0000 */
[----:B------:R-:W-:Y:S01]  /*3980*/  UMOV UR19, URZ ;  /* 0x000000ff00137c82 */ /* 0x000fe20008000000 */
[----:B------:R-:W-:Y:S01]  /*3990*/  UMOV UR18, URZ ;  /* 0x000000ff00127c82 */ /* 0x000fe20008000000 */
[----:B---3--:R-:W-:Y:S01]  /*39a0*/  ULEA UR7, UR7, UR6, 0x18 ;  /* 0x0000000607077291 */ /* 0x008fe2000f8ec0ff */
[----:B------:R-:W-:Y:S01]  /*39b0*/  UMOV UR17, URZ ;  /* 0x000000ff00117c82 */ /* 0x000fe20008000000 */
[----:B------:R-:W-:Y:S02]  /*39c0*/  UISETP.NE.AND UP2, UPT, UR5, URZ, UPT ;  /* 0x000000ff0500728c */ /* 0x000fe4000bf45270 */
[----:B------:R-:W-:Y:S02]  /*39d0*/  UIADD3 UR13, UPT, UPT, UR7, 0x4300, URZ ;  /* 0x00004300070d7890 */ /* 0x000fe4000fffe0ff */
[----:B------:R-:W-:-:S03]  /*39e0*/  UIADD3 UR14, UPT, UPT, UR7, 0x1e300, URZ ;  /* 0x0001e300070e7890 */ /* 0x000fc6000fffe0ff */
[----:B------:R-:W1:Y:S01]  /*39f0*/  LDS R0, [UR7+0x1d0] ;  /* 0x0001d007ff007984 */ /* 0x000e620008000800 */
[----:B----4-:R-:W-:Y:S02]  /*3a00*/  UIADD3 UR8, UPT, UPT, UR8, 0x3f, URZ ;  /* 0x0000003f08087890 */ /* 0x010fe4000fffe0ff */
[----:B------:R-:W-:Y:S02]  /*3a10*/  USHF.R.U32.HI UR13, URZ, 0x4, UR13 ;  /* 0x00000004ff0d7899 */ /* 0x000fe4000801160d */
[----:B------:R-:W-:Y:S02]  /*3a20*/  USHF.R.S32.HI UR6, URZ, 0x1f, UR8 ;  /* 0x0000001fff067899 */ /* 0x000fe40008011408 */
[----:B------:R-:W-:Y:S02]  /*3a30*/  USHF.R.U32.HI UR14, URZ, 0x4, UR14 ;  /* 0x00000004ff0e7899 */ /* 0x000fe4000801160e */
[----:B------:R-:W-:Y:S02]  /*3a40*/  ULEA.HI UR6, UR6, UR8, URZ, 0x6 ;  /* 0x0000000806067291 */ /* 0x000fe4000f8f30ff */
[----:B------:R-:W-:-:S02]  /*3a50*/  ULOP3.LUT UR13, UR13, 0x3fff, URZ, 0xc0, !UPT ;  /* 0x00003fff0d0d7892 */ /* 0x000fc4000f8ec0ff */
[----:B------:R-:W-:Y:S02]  /*3a60*/  USHF.R.S32.HI UR6, URZ, 0x6, UR6 ;  /* 0x00000006ff067899 */ /* 0x000fe40008011406 */
[----:B------:R-:W-:Y:S02]  /*3a70*/  ULOP3.LUT UR14, UR14, 0x3fff, URZ, 0xc0, !UPT ;  /* 0x00003fff0e0e7892 */ /* 0x000fe4000f8ec0ff */
[----:B------:R-:W-:Y:S01]  /*3a80*/  UISETP.LT.AND UP0, UPT, UR6, 0x1, UPT ;  /* 0x000000010600788c */ /* 0x000fe2000bf01270 */
[----:B------:R-:W-:Y:S01]  /*3a90*/  UMOV UR28, 0x0 ;  /* 0x00000000001c7882 */ /* 0x000fe20000000000 */
[----:B------:R-:W-:Y:S01]  /*3aa0*/  UMOV UR29, 0x8200490 ;  /* 0x08200490001d7882 */ /* 0x000fe20000000000 */
[----:B------:R-:W-:Y:S02]  /*3ab0*/  ULOP3.LUT UR13, UR13, 0x10000, URZ, 0xfc, !UPT ;  /* 0x000100000d0d7892 */ /* 0x000fe4000f8efcff */
[----:B------:R-:W-:Y:S02]  /*3ac0*/  ULOP3.LUT UR14, UR14, 0x10000, URZ, 0xfc, !UPT ;  /* 0x000100000e0e7892 */ /* 0x000fe4000f8efcff */
[----:B------:R-:W-:Y:S01]  /*3ad0*/  USEL UR20, UR6, 0x1, !UP0 ;  /* 0x0000000106147887 */ /* 0x000fe2000c000000 */
[----:B------:R-:W-:Y:S01]  /*3ae0*/  UMOV UR26, 0x0 ;  /* 0x00000000001a7882 */ /* 0x000fe20000000000 */
[----:B------:R-:W-:Y:S01]  /*3af0*/  UMOV UR27, 0x8200490 ;  /* 0x08200490001b7882 */ /* 0x000fe20000000000 */
[----:B------:R-:W-:Y:S01]  /*3b00*/  UMOV UR24, 0x0 ;  /* 0x0000000000187882 */ /* 0x000fe20000000000 */
[----:B------:R-:W-:Y:S01]  /*3b10*/  UMOV UR25, 0x8200490 ;  /* 0x0820049000197882 */ /* 0x000fe20000000000 */
[----:B------:R-:W-:Y:S01]  /*3b20*/  UMOV UR22, 0x0 ;  /* 0x0000000000167882 */ /* 0x000fe20000000000 */
[----:B------:R-:W-:Y:S01]  /*3b30*/  UMOV UR23, 0x8200490 ;  /* 0x0820049000177882 */ /* 0x000fe20000000000 */
[----:B-1----:R-:W-:-:S15]  /*3b40*/  R2UR UR21, R0 ;  /* 0x00000000001572ca */ /* 0x002fde00000e0000 */
.L_x_84:
[C---:B------:R-:W-:Y:S02]  /*3b50*/  LEA R0, R8.reuse, UR7, 0x3 ;  /* 0x0000000708007c11 */ /* 0x040fe4000f8e18ff */
[----:B------:R-:W-:Y:S02]  /*3b60*/  SHF.L.U32 R4, R3, 0x1f, RZ ;  /* 0x0000001f03047819 */ /* 0x000fe400000006ff */
[----:B------:R-:W-:Y:S02]  /*3b70*/  LEA R5, R8, UR7, 0x4 ;  /* 0x0000000708057c11 */ /* 0x000fe4000f8e20ff */
[----:B------:R-:W1:Y:S02]  /*3b80*/  SYNCS.PHASECHK.TRANS64.TRYWAIT P0, [R0+URZ+0x120], R4 ;  /* 0x00012004000075a7 */ /* 0x000e6400080011ff */
[----:B-1-34-:R-:W-:Y:S05]  /*3b90*/  @!P0 BRA `(.L_x_77) ;  /* 0x0000005c003c8947 */ /* 0x01afea0003800000 */
.L_x_196:
[----:B-1----:R-:W1:Y:S01]  /*3ba0*/  LDS.128 R4, [R5+0x1b0] ;  /* 0x0001b00005047984 */ /* 0x002e620000000c00 */
[----:B------:R-:W-:Y:S02]  /*3bb0*/  VIADD R0, R0, 0x130 ;  /* 0x0000013000007836 */ /* 0x000fe40000000000 */
[----:B------:R-:W-:Y:S01]  /*3bc0*/  VIADD R8, R8, 0x1 ;  /* 0x0000000108087836 */ /* 0x000fe20000000000 */
[----:B------:R-:W-:Y:S01]  /*3bd0*/  @!PT LDS RZ, [RZ] ;  /* 0x00000000fffff984 */ /* 0x000fe20000000800 */
[----:B------:R-:W-:Y:S01]  /*3be0*/  @!PT LDS RZ, [RZ] ;  /* 0x00000000fffff984 */ /* 0x000fe20000000800 */
[----:B------:R-:W-:Y:S01]  /*3bf0*/  @!PT LDS RZ, [RZ] ;  /* 0x00000000fffff984 */ /* 0x000fe20000000800 */
[----:B------:R-:W-:Y:S01]  /*3c00*/  @!PT LDS RZ, [RZ] ;  /* 0x00000000fffff984 */ /* 0x000fe20000000800 */
[----:B------:R2:W-:Y:S06]  /*3c10*/  MEMBAR.ALL.CTA ;  /* 0x0000000000007992 */ /* 0x0005ec0000008000 */
[----:B--2---:R-:W2:Y:S01]  /*3c20*/  FENCE.VIEW.ASYNC.S ;  /* 0x00000000000073c6 */ /* 0x004ea20000000000 */
[----:B------:R-:W-:-:S04]  /*3c30*/  PRMT R0, RZ, 0x654, R0 ;  /* 0x00000654ff007816 */ /* 0x000fc80000000000 */
[----:B--2---:R2:W-:Y:S01]  /*3c40*/  SYNCS.ARRIVE.TRANS64.RED.A1T0 RZ, [R0+URZ], RZ ;  /* 0x000000ff00ff79a7 */ /* 0x0045e200081004ff */
[----:B-1----:R-:W-:Y:S01]  /*3c50*/  LOP3.LUT P1, RZ, R6, 0x1, RZ, 0xc0, !PT ;  /* 0x0000000106ff7812 */ /* 0x002fe2000782c0ff */
[----:B--2---:R-:W-:-:S12]  /*3c60*/  BRA.U UP2, `(.L_x_78) ;  /* 0x0000000502087547 */ /* 0x004fd8000b800000 */
[----:B------:R-:W1:Y:S01]  /*3c70*/  LDCU UR8, c[0x0][0x38c] ;  /* 0x00007180ff0877ac */ /* 0x000e620008000800 */
[----:B------:R-:W-:Y:S02]  /*3c80*/  PLOP3.LUT P2, PT, PT, PT, PT, 0x80, 0x8 ;  /* 0x000000000008781c */ /* 0x000fe40003f4f070 */
[----:B------:R-:W-:Y:S01]  /*3c90*/  SHF.L.U32 R4, R9, 0x1f, RZ ;  /* 0x0000001f09047819 */ /* 0x000fe200000006ff */
[----:B------:R-:W-:Y:S02]  /*3ca0*/  ULEA UR9, UR19, UR7, 0x3 ;  /* 0x0000000713097291 */ /* 0x000fe4000f8e18ff */
[----:B------:R-:W-:Y:S02]  /*3cb0*/  ULEA UR10, UR19, UR21, 0x6 ;  /* 0x00000015130a7291 */ /* 0x000fe4000f8e30ff */
[----:B-1----:R-:W-:-:S06]  /*3cc0*/  UISETP.GE.AND UP0, UPT, UR8, 0x1, UPT ;  /* 0x000000010800788c */ /* 0x002fcc000bf06270 */
[----:B------:R-:W-:-:S05]  /*3cd0*/  PLOP3.LUT P0, PT, PT, PT, UP0, 0x80, 0x8 ;  /* 0x000000000008781c */ /* 0x000fca0003f0f008 */
[----:B------:R-:W-:-:S08]  /*3ce0*/  @UP0 ULEA UR8, UR18, UR7, 0x3 ;  /* 0x0000000712080291 */ /* 0x000fd0000f8e18ff */
[----:B------:R-:W-:-:S04]  /*3cf0*/  @P0 SHF.L.U32 R0, R2, 0x1f, RZ ;  /* 0x0000001f02000819 */ /* 0x000fc800000006ff */
[----:B------:R1:W2:Y:S01]  /*3d00*/  @P0 SYNCS.PHASECHK.TRANS64.TRYWAIT P2, [UR8], R0 ;  /* 0x00000000ff0005a7 */ /* 0x0002a20008041108 */
[----:B------:R-:W3:Y:S02]  /*3d10*/  SYNCS.PHASECHK.TRANS64.TRYWAIT P0, [UR9+0x160], R4 ;  /* 0x00016004ff0075a7 */ /* 0x000ee40008001109 */
[----:B-123--:R-:W-:Y:S05]  /*3d20*/  @!P0 BRA `(.L_x_79) ;  /* 0x0000005800ec8947 */ /* 0x00efea0003800000 */
.L_x_198:
[----:B------:R-:W-:Y:S01]  /*3d30*/  UMOV UR16, UR17 ;  /* 0x0000001100107c82 */ /* 0x000fe20008000000 */
[----:B------:R-:W-:Y:S05]  /*3d40*/  BRA.U !UP0, `(.L_x_80) ;  /* 0x0000000108c07547 */ /* 0x000fea000b800000 */
[----:B------:R-:W-:Y:S02]  /*3d50*/  UIADD3 UR16, UPT, UPT, UR20, UR17, URZ ;  /* 0x0000001114107290 */ /* 0x000fe4000fffe0ff */
[----:B------:R-:W-:Y:S01]  /*3d60*/  UPLOP3.LUT UP3, UPT, UPT, UPT, UPT, 0x40, 0x4 ;  /* 0x000000000004789c */ /* 0x000fe20003f6e870 */
[----:B------:R-:W-:Y:S01]  /*3d70*/  UMOV UR15, UR6 ;  /* 0x00000006000f7c82 */ /* 0x000fe20008000000 */
[----:B------:R-:W-:-:S09]  /*3d80*/  UMOV UR46, UR18 ;  /* 0x00000012002e7c82 */ /* 0x000fd20008000000 */
.L_x_83:
[----:B--2---:R-:W-:Y:S01]  /*3d90*/  ULEA UR8, UR46, UR7, 0x3 ;  /* 0x000000072e087291 */ /* 0x004fe2000f8e18ff */
[----:B---3--:R-:W-:Y:S11]  /*3da0*/  @P2 BRA `(.L_x_81) ;  /* 0x00000000000c2947 */ /* 0x008ff60003800000 */
[----:B-1----:R-:W-:Y:S04]  /*3db0*/  SHF.L.U32 R4, R2, 0x1f, RZ ;  /* 0x0000001f02047819 */ /* 0x002fe800000006ff */
[----:B------:R-:W1:Y:S02]  /*3dc0*/  SYNCS.PHASECHK.TRANS64.TRYWAIT P0, [UR8], R4 ;  /* 0x00000004ff0075a7 */ /* 0x000e640008001108 */
[----:B-1----:R-:W-:Y:S05]  /*3dd0*/  @!P0 BRA `(.L_x_82) ;  /* 0x0000005800d88947 */ /* 0x002fea0003800000 */
.L_x_81:
[----:B------:R-:W-:Y:S01]  /*3de0*/  UISETP.NE.AND UP0, UPT, UR15, 0x1, UPT ;  /* 0x000000010f00788c */ /* 0x000fe2000bf05270 */
[----:B------:R-:W-:Y:S01]  /*3df0*/  PLOP3.LUT P2, PT, PT, PT, PT, 0x80, 0x8 ;  /* 0x000000000008781c */ /* 0x000fe20003f4f070 */
[----:B------:R-:W-:Y:S02]  /*3e00*/  UIADD3 UR18, UPT, UPT, UR46, 0x1, URZ ;  /* 0x000000012e127890 */ /* 0x000fe4000fffe0ff */
[----:B------:R-:W-:Y:S02]  /*3e10*/  ULEA UR32, UR46, UR14, 0x9 ;  /* 0x0000000e2e207291 */ /* 0x000fe4000f8e48ff */
[----:B------:R-:W-:Y:S01]  /*3e20*/  UISETP.NE.AND UP1, UPT, UR18, 0xd, UPT ;  /* 0x0000000d1200788c */ /* 0x000fe2000bf25270 */
[----:B------:R-:W-:Y:S01]  /*3e30*/  PLOP3.LUT P0, PT, PT, PT, UP0, 0x80, 0x8 ;  /* 0x000000000008781c */ /* 0x000fe20003f0f008 */
[----:B------:R-:W-:Y:S02]  /*3e40*/  UIADD3 UR44, UPT, UPT, UR32, 0x2, URZ ;  /* 0x00000002202c7890 */ /* 0x000fe4000fffe0ff */
[----:B------:R-:W-:Y:S02]  /*3e50*/  USEL UR31, URZ, 0x1, UP1 ;  /* 0x00000001ff1f7887 */ /* 0x000fe40008800000 */
[----:B------:R-:W-:Y:S02]  /*3e60*/  USEL UR18, UR18, URZ, UP1 ;  /* 0x000000ff12127287 */ /* 0x000fe40008800000 */
[----:B------:R-:W-:Y:S02]  /*3e70*/  UIADD3 UR40, UPT, UPT, UR32, 0x4, URZ ;  /* 0x0000000420287890 */ /* 0x000fe4000fffe0ff */
[----:B------:R-:W-:Y:S01]  /*3e80*/  @UP0 ULEA UR30, UR18, UR7, 0x3 ;  /* 0x00000007121e0291 */ /* 0x000fe2000f8e18ff */
[----:B------:R-:W-:Y:S01]  /*3e90*/  LOP3.LUT R2, R2, UR31, RZ, 0x3c, !PT ;  /* 0x0000001f02027c12 */ /* 0x000fe2000f8e3cff */
[----:B------:R-:W-:Y:S02]  /*3ea0*/  UIADD3 UR36, UPT, UPT, UR32, 0x6, URZ ;  /* 0x0000000620247890 */ /* 0x000fe4000fffe0ff */
[----:B------:R-:W-:Y:S01]  /*3eb0*/  UIADD3 UR8, UPT, UPT, UR8, 0x68, URZ ;  /* 0x0000006808087890 */ /* 0x000fe2000fffe0ff */
[----:B-1----:R-:W-:Y:S01]  /*3ec0*/  @P0 SHF.L.U32 R0, R2, 0x1f, RZ ;  /* 0x0000001f02000819 */ /* 0x002fe200000006ff */
[----:B------:R-:W-:Y:S02]  /*3ed0*/  UIADD3 UR17, UPT, UPT, UR17, 0x1, URZ ;  /* 0x0000000111117890 */ /* 0x000fe4000fffe0ff */
[----:B------:R-:W-:Y:S01]  /*3ee0*/  UIADD3 UR15, UPT, UPT, UR15, -0x1, URZ ;  /* 0xffffffff0f0f7890 */ /* 0x000fe2000fffe0ff */
[----:B------:R2:W3:Y:S01]  /*3ef0*/  @P0 SYNCS.PHASECHK.TRANS64.TRYWAIT P2, [UR30], R0 ;  /* 0x00000000ff0005a7 */ /* 0x0004e2000804111e */
[----:B------:R-:W-:Y:S02]  /*3f00*/  ULEA UR30, UR46, UR13, 0x9 ;  /* 0x0000000d2e1e7291 */ /* 0x000fe4000f8e48ff */
[----:B------:R-:W-:Y:S02]  /*3f10*/  UISETP.NE.AND UP0, UPT, UR17, UR16, UPT ;  /* 0x000000101100728c */ /* 0x000fe4000bf05270 */
[----:B------:R-:W-:Y:S02]  /*3f20*/  UIADD3 UR42, UPT, UPT, UR30, 0x2, URZ ;  /* 0x000000021e2a7890 */ /* 0x000fe4000fffe0ff */
[----:B------:R-:W-:Y:S02]  /*3f30*/  UIADD3 UR38, UPT, UPT, UR30, 0x4, URZ ;  /* 0x000000041e267890 */ /* 0x000fe4000fffe0ff */
[----:B------:R-:W-:Y:S01]  /*3f40*/  UIADD3 UR34, UPT, UPT, UR30, 0x6, URZ ;  /* 0x000000061e227890 */ /* 0x000fe2000fffe0ff */
[----:B------:R-:W-:Y:S01]  /*3f50*/  UMOV UR33, 0x40004040 ;  /* 0x4000404000217882 */ /* 0x000fe20000000000 */
[----:B------:R-:W-:Y:S01]  /*3f60*/  UMOV UR31, 0x40004040 ;  /* 0x40004040001f7882 */ /* 0x000fe20000000000 */
[----:B------:R-:W-:Y:S01]  /*3f70*/  UMOV UR45, 0x40004040 ;  /* 0x40004040002d7882 */ /* 0x000fe20000000000 */
[----:B------:R2:W-:Y:S01]  /*3f80*/  UTCHMMA.2CTA gdesc[UR30], gdesc[UR32], tmem[UR10], tmem[UR28], idesc[UR29], UP3 ;  /* 0x00ff1c201e0075ea */ /* 0x0005e20009a0000a */
[----:B------:R-:W-:Y:S01]  /*3f90*/  UPLOP3.LUT UP3, UPT, UPT, UPT, UPT, 0x80, 0x8 ;  /* 0x000000000008789c */ /* 0x000fe20003f6f070 */
[----:B------:R-:W-:Y:S01]  /*3fa0*/  UMOV UR43, 0x40004040 ;  /* 0x40004040002b7882 */ /* 0x000fe20000000000 */
[----:B------:R-:W-:Y:S01]  /*3fb0*/  UMOV UR41, 0x40004040 ;  /* 0x4000404000297882 */ /* 0x000fe20000000000 */
[----:B------:R2:W-:Y:S01]  /*3fc0*/  UTCHMMA.2CTA gdesc[UR42], gdesc[UR44], tmem[UR10], tmem[UR26], idesc[UR27], UPT ;  /* 0x00ff1a2c2a0075ea */ /* 0x0005e2000ba0000a */
[----:B------:R-:W-:Y:S01]  /*3fd0*/  UMOV UR39, 0x40004040 ;  /* 0x4000404000277882 */ /* 0x000fe20000000000 */
[----:B------:R-:W-:Y:S01]  /*3fe0*/  UMOV UR37, 0x40004040 ;  /* 0x4000404000257882 */ /* 0x000fe20000000000 */
[----:B------:R-:W-:Y:S01]  /*3ff0*/  UMOV UR35, 0x40004040 ;  /* 0x4000404000237882 */ /* 0x000fe20000000000 */
[----:B------:R2:W-:Y:S01]  /*4000*/  UTCHMMA.2CTA gdesc[UR38], gdesc[UR40], tmem[UR10], tmem[UR24], idesc[UR25], UPT ;  /* 0x00ff1828260075ea */ /* 0x0005e2000ba0000a */
[----:B------:R2:W-:Y:S01]  /*4010*/  UTCHMMA.2CTA gdesc[UR34], gdesc[UR36], tmem[UR10], tmem[UR22], idesc[UR23], UPT ;  /* 0x00ff1624220075ea */ /* 0x0005e2000ba0000a */
[----:B------:R2:W-:Y:S01]  /*4020*/  UTCBAR.2CTA.MULTICAST [UR8], URZ, UR12 ;  /* 0x000000ff080073e9 */ /* 0x0005e2000820080c */
[----:B------:R-:W-:Y:S01]  /*4030*/  UMOV UR46, UR18 ;  /* 0x00000012002e7c82 */ /* 0x000fe20008000000 */
[----:B------:R-:W-:Y:S05]  /*4040*/  BRA.U UP0, `(.L_x_83) ;  /* 0xfffffffd00507547 */ /* 0x000fea000b83ffff */
.L_x_80:
[----:B------:R-:W-:Y:S01]  /*4050*/  UIADD3 UR9, UPT, UPT, UR9, 0x140, URZ ;  /* 0x0000014009097890 */ /* 0x000fe2000fffe0ff */
[----:B------:R-:W-:-:S08]  /*4060*/  UMOV UR17, UR16 ;  /* 0x0000001000117c82 */ /* 0x000fd00008000000 */
[----:B------:R4:W-:Y:S01]  /*4070*/  UTCBAR.2CTA.MULTICAST [UR9], URZ, UR11 ;  /* 0x000000ff090073e9 */ /* 0x0009e2000820080b */
[----:B------:R-:W-:Y:S02]  /*4080*/  NOP ;  /* 0x0000000000007918 */ /* 0x000fe40000000000 */
.L_x_78:
[----:B------:R-:W-:Y:S01]  /*4090*/  UIADD3 UR19, UPT, UPT, UR19, 0x1, URZ ;  /* 0x0000000113137890 */ /* 0x000fe2000fffe0ff */
[----:B------:R-:W-:-:S03]  /*40a0*/  ISETP.NE.AND P0, PT, R8, 0x2, PT ;  /* 0x000000020800780c */ /* 0x000fc60003f05270 */
[----:B------:R-:W-:Y:S01]  /*40b0*/  UISETP.NE.AND UP0, UPT, UR19, 0x4, UPT ;  /* 0x000000041300788c */ /* 0x000fe2000bf05270 */
[----:B-12---:R-:W-:Y:S02]  /*40c0*/  SEL R0, RZ, 0x1, P0 ;  /* 0x00000001ff007807 */ /* 0x006fe40000000000 */
[----:B------:R-:W-:Y:S01]  /*40d0*/  SEL R8, R8, RZ, P0 ;  /* 0x000000ff08087207 */ /* 0x000fe20000000000 */
[----:B------:R-:W-:Y:S01]  /*40e0*/  USEL UR8, URZ, 0x1, UP0 ;  /* 0x00000001ff087887 */ /* 0x000fe20008000000 */
[----:B------:R-:W-:Y:S01]  /*40f0*/  LOP3.LUT R3, R3, R0, RZ, 0x3c, !PT ;  /* 0x0000000003037212 */ /* 0x000fe200078e3cff */
[----:B------:R-:W-:-:S04]  /*4100*/  USEL UR19, UR19, URZ, UP0 ;  /* 0x000000ff13137287 */ /* 0x000fc80008000000 */
[----:B------:R-:W-:Y:S01]  /*4110*/  LOP3.LUT R9, R9, UR8, RZ, 0x3c, !PT ;  /* 0x0000000809097c12 */ /* 0x000fe2000f8e3cff */
[----:B------:R-:W-:Y:S07]  /*4120*/  @P1 BRA `(.L_x_84) ;  /* 0xfffffff800881947 */ /* 0x000fee000383ffff */
[----:B------:R-:W1:Y:S01]  /*4130*/  S2UR UR6, SR_CgaCtaId ;  /* 0x00000000000679c3 */ /* 0x000e620000008800 */
[----:B------:R-:W-:Y:S01]  /*4140*/  ELECT P0, URZ, PT ;  /* 0x0000000000ff782f */ /* 0x000fe20003800000 */
[----:B------:R-:W-:Y:S01]  /*4150*/  HFMA2 R0, -RZ, RZ, 0, 5.9604644775390625e-08 ;  /* 0x00000001ff007431 */ /* 0x000fe200000001ff */
[----:B------:R-:W-:-:S05]  /*4160*/  UMOV UR8, 0x40 ;  /* 0x0000004000087882 */ /* 0x000fca0000000000 */
[----:B------:R-:W-:Y:S01]  /*4170*/  UVIRTCOUNT.DEALLOC.SMPOOL 0x80 ;  /* 0x000000800000784c */ /* 0x000fe20000000000 */
[----:B------:R-:W-:Y:S02]  /*4180*/  UISETP.NE.AND UP0, UPT, UR5, URZ, UPT ;  /* 0x000000ff0500728c */ /* 0x000fe4000bf05270 */
[----:B-1----:R-:W-:-:S09]  /*4190*/  ULEA UR6, UR6, UR8, 0x18 ;  /* 0x0000000806067291 */ /* 0x002fd2000f8ec0ff */
[----:B------:R1:W-:Y:S01]  /*41a0*/  @P0 STS.U8 [UR6+0x1c], R0 ;  /* 0x00001c00ff000988 */ /* 0x0003e20008000006 */
[----:B------:R-:W-:Y:S05]  /*41b0*/  BRA.U UP0, `(.L_x_85) ;  /* 0x0000000100a07547 */ /* 0x000fea000b800000 */
[----:B------:R-:W-:Y:S01]  /*41c0*/  UIADD3 UR5, UPT, UPT, UR7, 0x160, URZ ;  /* 0x0000016007057890 */ /* 0x000fe2000fffe0ff */
[----:B------:R-:W-:-:S03]  /*41d0*/  SHF.L.U32 R2, R9, 0x1f, RZ ;  /* 0x0000001f09027819 */ /* 0x000fc600000006ff */
[----:B------:R-:W-:-:S09]  /*41e0*/  ULEA UR8, UR19, UR5, 0x3 ;  /* 0x0000000513087291 */ /* 0x000fd2000f8e18ff */
[----:B------:R-:W2:Y:S02]  /*41f0*/  SYNCS.PHASECHK.TRANS64.TRYWAIT P0, [UR8], R2 ;  /* 0x00000002ff0075a7 */ /* 0x000ea40008001108 */
[----:B--2---:R-:W-:Y:S05]  /*4200*/  @!P0 BRA `(.L_x_86) ;  /* 0x0000005400e48947 */ /* 0x004fea0003800000 */
.L_x_201:
[----:B----4-:R-:W-:-:S04]  /*4210*/  UIADD3 UR9, UPT, UPT, UR19, 0x1, URZ ;  /* 0x0000000113097890 */ /* 0x010fc8000fffe0ff */
        /* <DEDUP_REMOVED lines=8> */
.L_x_203:
        /* <DEDUP_REMOVED lines=9> */
.L_x_205:
[----:B------:R-:W-:-:S04]  /*4330*/  UIADD3 UR9, UPT, UPT, UR9, 0x1, URZ ;  /* 0x0000000109097890 */ /* 0x000fc8000fffe0ff */
[----:B------:R-:W-:-:S04]  /*4340*/  UISETP.NE.AND UP1, UPT, UR9, 0x4, UPT ;  /* 0x000000040900788c */ /* 0x000fc8000bf25270 */
[----:B------:R-:W-:Y:S02]  /*4350*/  USEL UR8, URZ, 0x1, UP1 ;  /* 0x00000001ff087887 */ /* 0x000fe40008800000 */
[----:B------:R-:W-:-:S04]  /*4360*/  USEL UR9, UR9, URZ, UP1 ;  /* 0x000000ff09097287 */ /* 0x000fc80008800000 */
[----:B------:R-:W-:Y:S01]  /*4370*/  ULEA UR9, UR9, UR5, 0x3 ;  /* 0x0000000509097291 */ /* 0x000fe2000f8e18ff */
[----:B------:R-:W-:-:S04]  /*4380*/  LOP3.LUT R2, R2, UR8, RZ, 0x3c, !PT ;  /* 0x0000000802027c12 */ /* 0x000fc8000f8e3cff */
[----:B------:R-:W-:Y:S01]  /*4390*/  SHF.L.U32 R2, R2, 0x1f, RZ ;  /* 0x0000001f02027819 */ /* 0x000fe200000006ff */
[----:B-1----:R-:W-:-:S04]  /*43a0*/  IMAD.U32 R0, RZ, RZ, UR9 ;  /* 0x00000009ff007e24 */ /* 0x002fc8000f8e00ff */
[----:B------:R1:W2:Y:S03]  /*43b0*/  SYNCS.PHASECHK.TRANS64.TRYWAIT P0, [R0+URZ], R2 ;  /* 0x00000002000075a7 */ /* 0x0002a600080011ff */
[----:B--2---:R-:W-:Y:S05]  /*43c0*/  @!P0 NANOSLEEP.SYNCS 0x989680 ;  /* 0x009896800000895d */ /* 0x004fea0003900000 */
[----:B------:R-:W2:Y:S02]  /*43d0*/  @!P0 SYNCS.PHASECHK.TRANS64 P0, [R0+URZ], R2 ;  /* 0x00000002000085a7 */ /* 0x000ea400080010ff */
[----:B--2---:R-:W-:Y:S05]  /*43e0*/  @P0 BRA `(.L_x_89) ;  /* 0x0000000000200947 */ /* 0x004fea0003800000 */
.L_x_90:
[----:B--2---:R2:W4:Y:S02]  /*43f0*/  SYNCS.PHASECHK.TRANS64.TRYWAIT P0, [R0+URZ], R2 ;  /* 0x00000002000075a7 */ /* 0x00452400080011ff */
[----:B----4-:R-:W-:Y:S05]  /*4400*/  @!P0 NANOSLEEP.SYNCS 0x989680 ;  /* 0x009896800000895d */ /* 0x010fea0003900000 */
[----:B------:R-:W4:Y:S02]  /*4410*/  @!P0 SYNCS.PHASECHK.TRANS64 P0, [R0+URZ], R2 ;  /* 0x00000002000085a7 */ /* 0x000f2400080010ff */
[----:B----4-:R-:W-:Y:S05]  /*4420*/  @!P0 BRA `(.L_x_90) ;  /* 0xfffffffc00f08947 */ /* 0x010fea000383ffff */
[----:B------:R-:W-:Y:S05]  /*4430*/  BRA `(.L_x_89) ;  /* 0x00000000000c7947 */ /* 0x000fea0003800000 */
.L_x_85:
[----:B------:R-:W-:-:S04]  /*4440*/  UIADD3 UR5, UPT, UPT, UR7, 0x1a0, URZ ;  /* 0x000001a007057890 */ /* 0x000fc8000fffe0ff */
[----:B------:R-:W-:-:S09]  /*4450*/  UPRMT UR5, UR4, 0x654, UR5 ;  /* 0x0000065404057896 */ /* 0x000fd20008000005 */
[----:B------:R-:W-:Y:S03]  /*4460*/  SYNCS.ARRIVE.TRANS64.RED.A1T0 RZ, [UR5], RZ ;  /* 0x000000ffffff79a7 */ /* 0x000fe60008100405 */
.L_x_89:
[----:B-12---:R-:W-:Y:S01]  /*4470*/  SHF.L.U32 R2, RZ, 0x1f, RZ ;  /* 0x0000001fff027819 */ /* 0x006fe200000006ff */
[----:B------:R-:W-:Y:S01]  /*4480*/  UIADD3 UR5, UPT, UPT, UR7, 0x1a0, URZ ;  /* 0x000001a007057890 */ /* 0x000fe2000fffe0ff */
[----:B------:R-:W-:Y:S02]  /*4490*/  PLOP3.LUT P0, PT, PT, PT, UP0, 0x80, 0x8 ;  /* 0x000000000008781c */ /* 0x000fe40003f0f008 */
[----:B------:R-:W1:Y:S02]  /*44a0*/  SYNCS.PHASECHK.TRANS64.TRYWAIT P1, [UR7+0x1a0], R2 ;  /* 0x0001a002ff0075a7 */ /* 0x000e640008021107 */
[----:B-1----:R-:W-:Y:S09]  /*44b0*/  @!P1 BRA `(.L_x_91) ;  /* 0x0000005400809947 */ /* 0x002ff20003800000 */
.L_x_207:
[----:B------:R-:W-:Y:S01]  /*44c0*/  @!UP0 UPRMT UR5, UR4, 0x654, UR5 ;  /* 0x0000065404058896 */ /* 0x000fe20008000005 */
[----:B------:R-:W-:Y:S02]  /*44d0*/  UMOV UR8, 0xffff ;  /* 0x0000ffff00087882 */ /* 0x000fe40000000000 */
[----:B------:R-:W-:-:S06]  /*44e0*/  UMOV UR4, 0x1 ;  /* 0x0000000100047882 */ /* 0x000fcc0000000000 */
[----:B------:R-:W-:Y:S01]  /*44f0*/  @!P0 SYNCS.ARRIVE.TRANS64.RED.A1T0 RZ, [UR5], RZ ;  /* 0x000000ffffff89a7 */ /* 0x000fe20008100405 */
[----:B------:R-:W-:Y:S01]  /*4500*/  NOP ;  /* 0x0000000000007918 */ /* 0x000fe20000000000 */
[----:B-1----:R-:W1:Y:S01]  /*4510*/  LDS R0, [UR6+0x14] ;  /* 0x00001406ff007984 */ /* 0x002e620008000800 */
[----:B------:R-:W-:-:S04]  /*4520*/  ULOP3.LUT UR5, UR21, 0xffff, URZ, 0xc0, !UPT ;  /* 0x0000ffff15057892 */ /* 0x000fc8000f8ec0ff */
[----:B------:R-:W-:-:S04]  /*4530*/  USHF.R.U32.HI UR5, URZ, 0x5, UR5 ;  /* 0x00000005ff057899 */ /* 0x000fc80008011605 */
[----:B------:R-:W-:Y:S02]  /*4540*/  USHF.L.U32 UR8, UR8, UR5, URZ ;  /* 0x0000000508087299 */ /* 0x000fe400080006ff */
[----:B------:R-:W-:-:S04]  /*4550*/  USHF.L.U32 UR4, UR4, UR5, URZ ;  /* 0x0000000504047299 */ /* 0x000fc800080006ff */
[----:B-1----:R-:W-:-:S04]  /*4560*/  LOP3.LUT R0, R0, UR8, RZ, 0xc0, !PT ;  /* 0x0000000800007c12 */ /* 0x002fc8000f8ec0ff */
[----:B------:R-:W-:-:S13]  /*4570*/  ISETP.NE.AND P0, PT, R0, UR8, PT ;  /* 0x0000000800007c0c */ /* 0x000fda000bf05270 */
[----:B------:R-:W-:Y:S05]  /*4580*/  @P0 BRA `(.L_x_92) ;  /* 0x0000000000580947 */ /* 0x000fea0003800000 */
[----:B------:R-:W1:Y:S02]  /*4590*/  LDS R0, [UR6+0x18] ;  /* 0x00001806ff007984 */ /* 0x000e640008000800 */
[----:B-1----:R-:W-:-:S04]  /*45a0*/  LOP3.LUT R0, R0, UR4, RZ, 0xc0, !PT ;  /* 0x0000000400007c12 */ /* 0x002fc8000f8ec0ff */
[----:B------:R-:W-:-:S13]  /*45b0*/  ISETP.NE.AND P0, PT, R0, UR4, PT ;  /* 0x0000000400007c0c */ /* 0x000fda000bf05270 */
[----:B------:R-:W-:Y:S05]  /*45c0*/  @P0 BRA `(.L_x_93) ;  /* 0x00000000003c0947 */ /* 0x000fea0003800000 */
[----:B------:R-:W1:Y:S01]  /*45d0*/  S2R R2, SR_LANEID ;  /* 0x0000000000027919 */ /* 0x000e620000000000 */
[----:B------:R-:W-:Y:S01]  /*45e0*/  ULOP3.LUT UR8, URZ, UR8, URZ, 0x33, !UPT ;  /* 0x00000008ff087292 */ /* 0x000fe2000f8e33ff */
[----:B------:R-:W-:Y:S02]  /*45f0*/  VOTEU.ANY UR7, UPT, PT ;  /* 0x0000000000077886 */ /* 0x000fe400038e0100 */
[----:B------:R-:W-:-:S03]  /*4600*/  UFLO.U32 UR7, UR7 ;  /* 0x00000007000772bd */ /* 0x000fc600080e0000 */
[----:B------:R-:W-:-:S04]  /*4610*/  IMAD.U32 R0, RZ, RZ, UR8 ;  /* 0x00000008ff007e24 */ /* 0x000fc8000f8e00ff */
[----:B------:R2:W3:Y:S02]  /*4620*/  REDUX UR5, R0 ;  /* 0x00000000000573c4 */ /* 0x0004e40000000000 */
[----:B------:R1:W-:Y:S02]  /*4630*/  UTCATOMSWS.AND URZ, UR8 ;  /* 0x0000000800ff79e3 */ /* 0x0003e40008000000 */
[----:B-1----:R-:W-:Y:S02]  /*4640*/  ISETP.EQ.U32.AND P0, PT, R2, UR7, PT ;  /* 0x0000000702007c0c */ /* 0x002fe4000bf02070 */
[----:B--2---:R-:W-:Y:S02]  /*4650*/  LOP3.LUT R0, RZ, UR4, RZ, 0x33, !PT ;  /* 0x00000004ff007c12 */ /* 0x004fe4000f8e33ff */
[----:B---3--:R-:W-:Y:S02]  /*4660*/  MOV R2, UR5 ;  /* 0x0000000500027c02 */ /* 0x008fe40008000f00 */
[----:B------:R-:W1:Y:S07]  /*4670*/  REDUX UR4, R0 ;  /* 0x00000000000473c4 */ /* 0x000e6e0000000000 */
[----:B------:R2:W-:Y:S01]  /*4680*/  @P0 ATOMS.AND RZ, [UR6+0x14], R2 ;  /* 0x00001402ffff098c */ /* 0x0005e2000a800006 */
[----:B-1----:R-:W-:-:S05]  /*4690*/  IMAD.U32 R0, RZ, RZ, UR4 ;  /* 0x00000004ff007e24 */ /* 0x002fca000f8e00ff */
[----:B------:R2:W-:Y:S01]  /*46a0*/  @P0 ATOMS.AND RZ, [UR6+0x18], R0 ;  /* 0x00001800ffff098c */ /* 0x0005e2000a800006 */
[----:B------:R-:W-:Y:S05]  /*46b0*/  BRA `(.L_x_94) ;  /* 0x0000000000147947 */ /* 0x000fea0003800000 */
.L_x_93:
[----:B------:R-:W-:Y:S02]  /*46c0*/  MOV R2, 0x46e0 ;  /* 0x000046e000027802 */ /* 0x000fe40000000f00 */
[----:B---345:R-:W-:Y:S05]  /*46d0*/  CALL.REL.NOINC `($__internal_0_$__cuda_sm10x_tcgen05_guardrail_trap_col_being_dealloced_not_returned_by_alloc) ;  /* 0x0000005800607944 */ /* 0x038fea0003c00000 */
[----:B------:R-:W-:Y:S05]  /*46e0*/  BRA `(.L_x_94) ;  /* 0x0000000000087947 */ /* 0x000fea0003800000 */
.L_x_92:
[----:B------:R-:W-:Y:S02]  /*46f0*/  MOV R2, 0x4710 ;  /* 0x0000471000027802 */ /* 0x000fe40000000f00 */
[----:B---345:R-:W-:Y:S05]  /*4700*/  CALL.REL.NOINC `($__internal_2_$__cuda_sm10x_tcgen05_guardrail_trap_unallocated_columns_being_dealloced) ;  /* 0x00000058006c7944 */ /* 0x038fea0003c00000 */
.L_x_94:
[----:B------:R-:W-:Y:S01]  /*4710*/  NOP ;  /* 0x0000000000007918 */ /* 0x000fe20000000000 */
[----:B----4-:R-:W-:Y:S05]  /*4720*/  EXIT ;  /* 0x000000000000794d */ /* 0x010fea0003800000 */
.L_x_65:
[----:B------:R-:W-:-:S09]  /*4730*/  UISETP.NE.OR UP5, UPT, UR10, 0x3, !UP5 ;  /* 0x000000030a00788c */ /* 0x000fd2000efa5670 */
[----:B------:R-:W-:Y:S05]  /*4740*/  BRA.U UP5, `(.L_x_95) ;  /* 0x0000001105787547 */ /* 0x000fea000b800000 */
[----:B------:R-:W1:Y:S01]  /*4750*/  LDCU.64 UR6, c[0x0][0x888] ;  /* 0x00011100ff0677ac */ /* 0x000e620008000a00 */
[----:B------:R-:W2:Y:S01]  /*4760*/  LDC R0, c[0x0][0xb30] ;  /* 0x0002cc00ff007b82 */ /* 0x000ea20000000800 */
[----:B------:R-:W-:Y:S01]  /*4770*/  IMAD.MOV.U32 R30, RZ, RZ, 0x1 ;  /* 0x00000001ff1e7424 */ /* 0x000fe200078e00ff */
[----:B------:R-:W-:Y:S01]  /*4780*/  CS2R R28, SRZ ;  /* 0x00000000001c7805 */ /* 0x000fe2000001ff00 */
[----:B------:R-:W3:Y:S01]  /*4790*/  LDCU.64 UR4, c[0x0][0x890] ;  /* 0x00011200ff0477ac */ /* 0x000ee20008000a00 */
[----:B------:R-:W-:Y:S01]  /*47a0*/  IMAD.MOV.U32 R25, RZ, RZ, 0x1000 ;  /* 0x00001000ff197424 */ /* 0x000fe200078e00ff */
[----:B------:R-:W-:-:S03]  /*47b0*/  UPLOP3.LUT UP1, UPT, UPT, UPT, UPT, 0x40, 0x4 ;  /* 0x000000000004789c */ /* 0x000fc60003f2e870 */
[----:B------:R-:W4:Y:S08]  /*47c0*/  LDC R24, c[0x0][0x370] ;  /* 0x0000dc00ff187b82 */ /* 0x000f300000000800 */
[----:B------:R-:W4:Y:S01]  /*47d0*/  LDC R5, c[0x0][0xb0c] ;  /* 0x0002c300ff057b82 */ /* 0x000f220000000800 */
[----:B-1----:R-:W-:-:S03]  /*47e0*/  UISETP.NE.U32.AND UP3, UPT, UR6, URZ, UPT ;  /* 0x000000ff0600728c */ /* 0x002fc6000bf65070 */
[----:B------:R-:W-:Y:S01]  /*47f0*/  UMOV UR6, 0x400 ;  /* 0x0000040000067882 */ /* 0x000fe20000000000 */
[----:B------:R-:W-:Y:S02]  /*4800*/  UISETP.NE.AND.EX UP3, UPT, UR7, URZ, UPT, UP3 ;  /* 0x000000ff0700728c */ /* 0x000fe4000bf65330 */
[----:B------:R-:W-:Y:S01]  /*4810*/  ULEA UR6, UR46, UR6, 0x18 ;  /* 0x000000062e067291 */ /* 0x000fe2000f8ec0ff */
[----:B------:R-:W1:Y:S01]  /*4820*/  LDC R18, c[0x0][0xb20] ;  /* 0x0002c800ff127b82 */ /* 0x000e620000000800 */
[----:B---3--:R-:W-:Y:S01]  /*4830*/  UISETP.NE.U32.AND UP4, UPT, UR4, URZ, UPT ;  /* 0x000000ff0400728c */ /* 0x008fe2000bf85070 */
[----:B--2---:R-:W-:Y:S01]  /*4840*/  ISETP.NE.AND P1, PT, R0, 0x1, PT ;  /* 0x000000010000780c */ /* 0x004fe20003f25270 */
[----:B------:R-:W-:Y:S02]  /*4850*/  UIADD3 UR7, UPT, UPT, UR6, 0xe8, URZ ;  /* 0x000000e806077890 */ /* 0x000fe4000fffe0ff */
[----:B------:R-:W-:Y:S02]  /*4860*/  UIADD3 UR41, UPT, UPT, UR6, 0xd0, URZ ;  /* 0x000000d006297890 */ /* 0x000fe4000fffe0ff */
[----:B------:R-:W-:Y:S01]  /*4870*/  UIADD3 UR33, UPT, UPT, UR6, 0xd8, URZ ;  /* 0x000000d806217890 */ /* 0x000fe2000fffe0ff */
[----:B-----5:R-:W2:Y:S01]  /*4880*/  LDC.64 R32, c[0x0][0x348] ;  /* 0x0000d200ff207b82 */ /* 0x020ea20000000a00 */
[----:B------:R-:W-:-:S02]  /*4890*/  UIADD3 UR25, UPT, UPT, UR6, 0xe0, URZ ;  /* 0x000000e006197890 */ /* 0x000fc4000fffe0ff */
[----:B------:R-:W-:Y:S02]  /*48a0*/  UPRMT UR7, UR46, 0x654, UR7 ;  /* 0x000006542e077896 */ /* 0x000fe40008000007 */
[----:B------:R-:W-:-:S03]  /*48b0*/  UISETP.NE.AND.EX UP4, UPT, UR5, URZ, UPT, UP4 ;  /* 0x000000ff0500728c */ /* 0x000fc6000bf85340 */
[----:B------:R-:W3:Y:S08]  /*48c0*/  LDC.64 R16, c[0x0][0xb10] ;  /* 0x0002c400ff107b82 */ /* 0x000ef00000000a00 */
[----:B------:R-:W1:Y:S08]  /*48d0*/  LDC.64 R8, c[0x0][0xb18] ;  /* 0x0002c600ff087b82 */ /* 0x000e700000000a00 */
[----:B------:R-:W1:Y:S08]  /*48e0*/  LDC.64 R6, c[0x0][0xb28] ;  /* 0x0002ca00ff067b82 */ /* 0x000e700000000a00 */
[----:B----4-:R-:W1:Y:S02]  /*48f0*/  LDC R19, c[0x0][0x374] ;  /* 0x0000dd00ff137b82 */ /* 0x010e640000000800 */
.L_x_106:
[C---:B------:R-:W-:Y:S02]  /*4900*/  LEA R0, R29.reuse, UR6, 0x3 ;  /* 0x000000061d007c11 */ /* 0x040fe4000f8e18ff */
[----:B------:R-:W-:Y:S02]  /*4910*/  SHF.L.U32 R2, R28, 0x1f, RZ ;  /* 0x0000001f1c027819 */ /* 0x000fe400000006ff */
[----:B------:R-:W-:Y:S02]  /*4920*/  LEA R20, R29, UR6, 0x4 ;  /* 0x000000061d147c11 */ /* 0x000fe4000f8e20ff */
[----:B----4-:R-:W4:Y:S02]  /*4930*/  SYNCS.PHASECHK.TRANS64.TRYWAIT P0, [R0+URZ+0x120], R2 ;  /* 0x00012002000075a7 */ /* 0x010f2400080011ff */
[----:B----4-:R-:W-:Y:S05]  /*4940*/  @!P0 BRA `(.L_x_96) ;  /* 0x0000005000748947 */ /* 0x010fea0003800000 */
.L_x_208:
[----:B------:R-:W-:Y:S01]  /*4950*/  ISETP.GE.AND P0, PT, R26, 0x1, PT ;  /* 0x000000011a00780c */ /* 0x000fe20003f06270 */
[----:B------:R-:W5:Y:S01]  /*4960*/  LDS.128 R20, [R20+0x1b0] ;  /* 0x0001b00014147984 */ /* 0x000f620000000c00 */
[----:B----4-:R-:W-:Y:S01]  /*4970*/  VIADD R0, R0, 0x130 ;  /* 0x0000013000007836 */ /* 0x010fe20000000000 */
[----:B------:R-:W-:Y:S01]  /*4980*/  @!PT LDS RZ, [RZ] ;  /* 0x00000000fffff984 */ /* 0x000fe20000000800 */
[----:B------:R-:W-:Y:S01]  /*4990*/  @!PT LDS RZ, [RZ] ;  /* 0x00000000fffff984 */ /* 0x000fe20000000800 */
[----:B------:R-:W-:Y:S01]  /*49a0*/  @!PT LDS RZ, [RZ] ;  /* 0x00000000fffff984 */ /* 0x000fe20000000800 */
[----:B------:R-:W-:Y:S01]  /*49b0*/  @!PT LDS RZ, [RZ] ;  /* 0x00000000fffff984 */ /* 0x000fe20000000800 */
[----:B------:R4:W-:Y:S06]  /*49c0*/  MEMBAR.ALL.CTA ;  /* 0x0000000000007992 */ /* 0x0009ec0000008000 */
[----:B----4-:R-:W4:Y:S01]  /*49d0*/  FENCE.VIEW.ASYNC.S ;  /* 0x00000000000073c6 */ /* 0x010f220000000000 */
[----:B------:R-:W-:Y:S04]  /*49e0*/  PRMT R0, RZ, 0x654, R0 ;  /* 0x00000654ff007816 */ /* 0x000fe80000000000 */
[----:B----4-:R4:W-:Y:S01]  /*49f0*/  SYNCS.ARRIVE.TRANS64.RED.A1T0 RZ, [R0+URZ], RZ ;  /* 0x000000ff00ff79a7 */ /* 0x0109e200081004ff */
[----:B-----5:R-:W-:Y:S11]  /*4a00*/  LOP3.LUT P3, RZ, R22, 0x1, RZ, 0xc0, !PT ;  /* 0x0000000116ff7812 */ /* 0x020ff6000786c0ff */
[----:B------:R-:W-:Y:S02]  /*4a10*/  @!UPT UIADD3 URZ, UPT, UPT, URZ, URZ, URZ ;  /* 0x000000fffffff290 */ /* 0x000fe4000fffe0ff */
[----:B------:R-:W-:Y:S02]  /*4a20*/  @P3 MOV R13, R20 ;  /* 0x00000014000d3202 */ /* 0x000fe40000000f00 */
[----:B------:R-:W-:Y:S01]  /*4a30*/  @P3 LOP3.LUT R12, R21, 0xffff, RZ, 0xc0, !PT ;  /* 0x0000ffff150c3812 */ /* 0x000fe200078ec0ff */
[----:B----4-:R-:W-:Y:S06]  /*4a40*/  @!P0 BRA `(.L_x_97) ;  /* 0x0000000000a48947 */ /* 0x010fec0003800000 */
[-C--:B-1----:R-:W-:Y:S01]  /*4a50*/  IMAD.HI.U32 R0, R19, R9.reuse, RZ ;  /* 0x0000000913007227 */ /* 0x082fe200078e00ff */
[----:B------:R-:W-:Y:S02]  /*4a60*/  ISETP.NE.AND P0, PT, R8, 0x1, PT ;  /* 0x000000010800780c */ /* 0x000fe40003f05270 */
[----:B------:R-:W-:Y:S01]  /*4a70*/  ISETP.NE.AND P2, PT, R26, 0x1, PT ;  /* 0x000000011a00780c */ /* 0x000fe20003f45270 */
[----:B---3--:R-:W-:Y:S01]  /*4a80*/  IMAD.HI.U32 R11, R24, R16, RZ ;  /* 0x00000010180b7227 */ /* 0x008fe200078e00ff */
[----:B------:R-:W-:Y:S02]  /*4a90*/  SHF.R.U32.HI R0, RZ, R18, R0 ;  /* 0x00000012ff007219 */ /* 0x000fe40000011600 */
[----:B------:R-:W-:Y:S01]  /*4aa0*/  ISETP.NE.AND P4, PT, R5, 0x1, PT ;  /* 0x000000010500780c */ /* 0x000fe20003f85270 */
[----:B------:R-:W-:Y:S01]  /*4ab0*/  IMAD.HI.U32 R15, R12, R9, RZ ;  /* 0x000000090c0f7227 */ /* 0x000fe200078e00ff */
[----:B------:R-:W-:Y:S02]  /*4ac0*/  SHF.R.U32.HI R11, RZ, R17, R11 ;  /* 0x00000011ff0b7219 */ /* 0x000fe4000001160b */
[----:B------:R-:W-:Y:S01]  /*4ad0*/  SEL R0, R19, R0, !P0 ;  /* 0x0000000013007207 */ /* 0x000fe20004000000 */
[----:B------:R-:W-:Y:S01]  /*4ae0*/  IMAD.HI.U32 R14, R13, R16, RZ ;  /* 0x000000100d0e7227 */ /* 0x000fe200078e00ff */
[----:B------:R-:W-:Y:S03]  /*4af0*/  SEL R11, R24, R11, !P4 ;  /* 0x0000000b180b7207 */ /* 0x000fe60006000000 */
[-C--:B------:R-:W-:Y:S01]  /*4b00*/  IMAD.HI.U32 R10, R0, R6.reuse, RZ ;  /* 0x00000006000a7227 */ /* 0x080fe200078e00ff */
[----:B------:R-:W-:Y:S03]  /*4b10*/  SHF.R.U32.HI R14, RZ, R17, R14 ;  /* 0x00000011ff0e7219 */ /* 0x000fe6000001160e */
[----:B------:R-:W-:Y:S01]  /*4b20*/  IMAD.HI.U32 R2, R11, R6, RZ ;  /* 0x000000060b027227 */ /* 0x000fe200078e00ff */
[-C--:B------:R-:W-:Y:S02]  /*4b30*/  @P2 SHF.R.U32.HI R0, RZ, R7.reuse, R10 ;  /* 0x00000007ff002219 */ /* 0x080fe4000001160a */
[----:B------:R-:W-:Y:S02]  /*4b40*/  SHF.R.U32.HI R10, RZ, R18, R15 ;  /* 0x00000012ff0a7219 */ /* 0x000fe4000001160f */
[----:B------:R-:W-:Y:S01]  /*4b50*/  @P2 SHF.R.U32.HI R11, RZ, R7, R2 ;  /* 0x00000007ff0b2219 */ /* 0x000fe20000011602 */
[----:B------:R-:W-:Y:S01]  /*4b60*/  IMAD R0, R26, R0, RZ ;  /* 0x000000001a007224 */ /* 0x000fe200078e02ff */
[----:B------:R-:W-:Y:S02]  /*4b70*/  SEL R10, R12, R10, !P0 ;  /* 0x0000000a0c0a7207 */ /* 0x000fe40004000000 */
[----:B------:R-:W-:Y:S01]  /*4b80*/  SEL R2, R13, R14, !P4 ;  /* 0x0000000e0d027207 */ /* 0x000fe20006000000 */
[----:B------:R-:W-:Y:S01]  /*4b90*/  IMAD R14, R26, R11, RZ ;  /* 0x0000000b1a0e7224 */ /* 0x000fe200078e02ff */
[C---:B------:R-:W-:Y:S01]  /*4ba0*/  ISETP.GE.AND P0, PT, R10.reuse, R0, PT ;  /* 0x000000000a00720c */ /* 0x040fe20003f06270 */
[----:B------:R-:W-:Y:S03]  /*4bb0*/  IMAD.HI.U32 R0, R10, R6, RZ ;  /* 0x000000060a007227 */ /* 0x000fe600078e00ff */
[----:B------:R-:W-:Y:S02]  /*4bc0*/  ISETP.GE.OR P0, PT, R2, R14, P0 ;  /* 0x0000000e0200720c */ /* 0x000fe40000706670 */
[-C--:B------:R-:W-:Y:S04]  /*4bd0*/  SHF.R.U32.HI R0, RZ, R7.reuse, R0 ;  /* 0x00000007ff007219 */ /* 0x080fe80000011600 */
[----:B------:R-:W-:Y:S05]  /*4be0*/  SEL R15, R10, R0, !P2 ;  /* 0x000000000a0f7207 */ /* 0x000fea0005000000 */
[----:B------:R-:W-:Y:S02]  /*4bf0*/  IMAD.MOV R14, RZ, RZ, -R15 ;  /* 0x000000ffff0e7224 */ /* 0x000fe400078e0a0f */
[----:B------:R-:W-:Y:S04]  /*4c00*/  @!P0 IMAD.HI.U32 R0, R2, R6, RZ ;  /* 0x0000000602008227 */ /* 0x000fe800078e00ff */
[----:B------:R-:W-:Y:S01]  /*4c10*/  IMAD R14, R26, R14, R10 ;  /* 0x0000000e1a0e7224 */ /* 0x000fe200078e020a */
[----:B------:R-:W-:Y:S04]  /*4c20*/  @!P0 SHF.R.U32.HI R0, RZ, R7, R0 ;  /* 0x00000007ff008219 */ /* 0x000fe80000011600 */
[----:B------:R-:W-:Y:S04]  /*4c30*/  @!P0 SEL R0, R2, R0, !P2 ;  /* 0x0000000002008207 */ /* 0x000fe80005000000 */
[----:B------:R-:W-:Y:S01]  /*4c40*/  @!P0 IADD3 R15, PT, PT, R15, -R0, RZ ;  /* 0x800000000f0f8210 */ /* 0x000fe20007ffe0ff */
[----:B------:R-:W-:Y:S01]  /*4c50*/  @!P0 IMAD R0, R11, R14, R0 ;  /* 0x0000000e0b008224 */ /* 0x000fe200078e0200 */
[----:B------:R-:W-:Y:S01]  /*4c60*/  IADD3 R11, PT, PT, -R10, RZ, RZ ;  /* 0x000000ff0a0b7210 */ /* 0x000fe20007ffe1ff */
[--C-:B------:R-:W-:Y:S02]  /*4c70*/  IMAD.MOV R14, RZ, RZ, -R2.reuse ;  /* 0x000000ffff0e7224 */ /* 0x100fe400078e0a02 */
[----:B------:R-:W-:Y:S02]  /*4c80*/  @!P0 IMAD R10, R15, R26, R2 ;  /* 0x0000001a0f0a8224 */ /* 0x000fe400078e0202 */
[----:B------:R-:W-:Y:S02]  /*4c90*/  @!P0 IMAD.MOV.U32 R2, RZ, RZ, R0 ;  /* 0x000000ffff028224 */ /* 0x000fe400078e0000 */
[----:B------:R-:W-:Y:S02]  /*4ca0*/  IMAD R13, R5, R14, R13 ;  /* 0x0000000e050d7224 */ /* 0x000fe400078e020d */
[----:B------:R-:W-:Y:S02]  /*4cb0*/  IMAD R12, R8, R11, R12 ;  /* 0x0000000b080c7224 */ /* 0x000fe400078e020c */
[----:B------:R-:W-:Y:S02]  /*4cc0*/  IMAD R13, R2, R5, R13 ;  /* 0x00000005020d7224 */ /* 0x000fe400078e020d */
[----:B------:R-:W-:Y:S02]  /*4cd0*/  IMAD R12, R10, R8, R12 ;  /* 0x000000080a0c7224 */ /* 0x000fe400078e020c */
.L_x_97:
[----:B------:R-:W-:Y:S05]  /*4ce0*/  BRA.U UP1, `(.L_x_98) ;  /* 0x0000000101107547 */ /* 0x000fea000b800000 */
[----:B------:R-:W-:Y:S04]  /*4cf0*/  MOV R2, UR13 ;  /* 0x0000000d00027c02 */ /* 0x000fe80008000f00 */
[----:B------:R-:W-:Y:S04]  /*4d00*/  SHF.L.U32 R2, R2, 0x1f, RZ ;  /* 0x0000001f02027819 */ /* 0x000fe800000006ff */
[----:B------:R-:W4:Y:S02]  /*4d10*/  SYNCS.PHASECHK.TRANS64.TRYWAIT P0, [UR6+0x118], R2 ;  /* 0x00011802ff0075a7 */ /* 0x000f240008001106 */
[----:B----4-:R-:W-:Y:S05]  /*4d20*/  @!P0 BRA `(.L_x_99) ;  /* 0x0000004c00908947 */ /* 0x010fea0003800000 */
.L_x_98:
[----:B------:R-:W-:Y:S02]  /*4d30*/  R2UR UR42, R4 ;  /* 0x00000000042a72ca */ /* 0x000fe400000e0000 */
[----:B------:R-:W-:Y:S02]  /*4d40*/  R2UR UR43, R3 ;  /* 0x00000000032b72ca */ /* 0x000fe400000e0000 */
[----:B------:R-:W-:Y:S02]  /*4d50*/  ISETP.NE.U32.AND P2, PT, RZ, UR4, PT ;  /* 0x00000004ff007c0c */ /* 0x000fe4000bf45070 */
[----:B------:R-:W-:Y:S02]  /*4d60*/  SHF.L.U32 R31, R30, 0x1f, RZ ;  /* 0x0000001f1e1f7819 */ /* 0x000fe400000006ff */
[----:B------:R-:W-:Y:S05]  /*4d70*/  ISETP.NE.AND.EX P2, PT, RZ, UR5, PT, P2 ;  /* 0x00000005ff007c0c */ /* 0x000fea000bf45320 */
[----:B------:R-:W-:Y:S02]  /*4d80*/  USHF.L.U32 UR42, UR42, 0x7, URZ ;  /* 0x000000072a2a7899 */ /* 0x000fe400080006ff */
[----:B------:R-:W-:Y:S01]  /*4d90*/  USHF.L.U32 UR43, UR43, 0x6, URZ ;  /* 0x000000062b2b7899 */ /* 0x000fe200080006ff */
[----:B------:R-:W-:Y:S11]  /*4da0*/  BRA.U !UP4, `(.L_x_100) ;  /* 0x000000010c347547 */ /* 0x000ff6000b800000 */
[----:B------:R-:W-:Y:S01]  /*4db0*/  UPLOP3.LUT UP0, UPT, UPT, UPT, UP3, 0x80, 0x8 ;  /* 0x000000000008789c */ /* 0x000fe20003f0f030 */
[----:B----4-:R-:W-:Y:S02]  /*4dc0*/  HFMA2 R0, -RZ, RZ, 0, 5.9604644775390625e-08 ;  /* 0x00000001ff007431 */ /* 0x010fe400000001ff */
[----:B------:R-:W-:Y:S03]  /*4dd0*/  IMAD.MOV.U32 R66, RZ, RZ, 0x1 ;  /* 0x00000001ff427424 */ /* 0x000fe600078e00ff */
[----:B------:R-:W-:Y:S05]  /*4de0*/  PLOP3.LUT P0, PT, PT, PT, UP0, 0x80, 0x8 ;  /* 0x000000000008781c */ /* 0x000fea0003f0f008 */
[----:B------:R-:W4:Y:S01]  /*4df0*/  @UP0 LDCU.64 UR10, c[0x0][0x888] ;  /* 0x00011100ff0a07ac */ /* 0x000f220008000a00 */
[----:B------:R-:W-:Y:S07]  /*4e00*/  @UP0 UIMAD UR8, UR52, UR4, URZ ;  /* 0x00000004340802a4 */ /* 0x000fee000f8e02ff */
[----:B------:R-:W-:Y:S01]  /*4e10*/  @!P0 PRMT R66, R0, 0x7610, R66 ;  /* 0x0000761000428816 */ /* 0x000fe20000000042 */
[----:B----4-:R-:W-:Y:S03]  /*4e20*/  @UP0 UIMAD.WIDE UR10, UR8, 0x4, UR10 ;  /* 0x00000004080a08a5 */ /* 0x010fe6000f8e020a */
[----:B------:R-:W4:Y:S03]  /*4e30*/  @!UP0 LDCU UR8, c[0x0][0x880] ;  /* 0x00011000ff0887ac */ /* 0x000f260008000800 */
[----:B------:R-:W-:Y:S01]  /*4e40*/  IMAD.U32 R2, RZ, RZ, UR10 ;  /* 0x0000000aff027e24 */ /* 0x000fe2000f8e00ff */
[----:B------:R-:W-:Y:S05]  /*4e50*/  MOV R3, UR11 ;  /* 0x0000000b00037c02 */ /* 0x000fea0008000f00 */
[----:B------:R1:W5:Y:S02]  /*4e60*/  @P0 LDG.E R35, desc[UR50][R2.64] ;  /* 0x0000003202230981 */ /* 0x000364000c1e1900 */
[----:B-1--4-:R-:W-:Y:S07]  /*4e70*/  @!P0 IMAD.U32 R35, RZ, RZ, UR8 ;  /* 0x00000008ff238e24 */ /* 0x012fee000f8e00ff */
.L_x_100:
[----:B-----5:R-:W-:Y:S01]  /*4e80*/  @!P2 FSETP.EQ.AND P0, PT, R35, RZ, PT ;  /* 0x000000ff2300a20b */ /* 0x020fe20003f02000 */
[----:B------:R-:W-:Y:S01]  /*4e90*/  @!UPT UIADD3 URZ, UPT, UPT, URZ, URZ, URZ ;  /* 0x000000fffffff290 */ /* 0x000fe2000fffe0ff */
[----:B------:R-:W-:Y:S11]  /*4ea0*/  @!P2 BRA `(.L_x_101) ;  /* 0x000000000014a947 */ /* 0x000ff60003800000 */
[----:B------:R-:W-:Y:S02]  /*4eb0*/  LOP3.LUT P2, RZ, R66, 0xff, RZ, 0xc0, !PT ;  /* 0x000000ff42ff7812 */ /* 0x000fe4000784c0ff */
[----:B------:R-:W-:Y:S04]  /*4ec0*/  PLOP3.LUT P0, PT, PT, PT, UP0, 0x80, 0x8 ;  /* 0x000000000008781c */ /* 0x000fe80003f0f008 */
[----:B------:R-:W-:Y:S07]  /*4ed0*/  PLOP3.LUT P0, PT, P0, PT, PT, 0x8, 0x80 ;  /* 0x000000000080781c */ /* 0x000fee000070e170 */
[----:B------:R-:W-:Y:S11]  /*4ee0*/  @P2 FSETP.EQ.AND P0, PT, R35, RZ, PT ;  /* 0x000000ff2300220b */ /* 0x000ff60003f02000 */
[----:B------:R-:W-:Y:S02]  /*4ef0*/  @!UPT UIADD3 URZ, UPT, UPT, URZ, URZ, URZ ;  /* 0x000000fffffff290 */ /* 0x000fe4000fffe0ff */
.L_x_101:
[----:B------:R-:W5:Y:S01]  /*4f00*/  SYNCS.PHASECHK.TRANS64.TRYWAIT P2, [UR6+0xf0], R31 ;  /* 0x0000f01fff0075a7 */ /* 0x000f620008041106 */
[----:B------:R-:W-:Y:S04]  /*4f10*/  ELECT P4, URZ, PT ;  /* 0x0000000000ff782f */ /* 0x000fe80003880000 */
[----:B------:R-:W-:Y:S11]  /*4f20*/  PLOP3.LUT P4, PT, P0, P4, PT, 0xf2, 0x2f ;  /* 0x00000000002f781c */ /* 0x000ff60000789e72 */
[----:B------:R-:W-:Y:S02]  /*4f30*/  @!UPT UIADD3 URZ, UPT, UPT, URZ, URZ, URZ ;  /* 0x000000fffffff290 */ /* 0x000fe4000fffe0ff */
[----:B--2---:R-:W-:Y:S05]  /*4f40*/  @!P4 IADD3 R3, P0, PT, R32, 0x580, RZ ;  /* 0x000005802003c810 */ /* 0x004fea0007f1e0ff */
[----:B----4-:R-:W-:Y:S01]  /*4f50*/  @!P4 IMAD.X R2, RZ, RZ, R33, P0 ;  /* 0x000000ffff02c224 */ /* 0x010fe200000e0621 */
[----:B-----5:R-:W-:Y:S07]  /*4f60*/  @!P2 BRA `(.L_x_102) ;  /* 0x0000004c0018a947 */ /* 0x020fee0003800000 */
.L_x_211:
[----:B------:R-:W-:Y:S01]  /*4f70*/  @!P4 R2UR UR9, R3 ;  /* 0x000000000309c2ca */ /* 0x000fe200000e0000 */
[----:B------:R-:W-:Y:S01]  /*4f80*/  VOTEU.ALL UP1, P4 ;  /* 0x0000000000ff7886 */ /* 0x000fe20002020000 */
[----:B------:R-:W-:Y:S01]  /*4f90*/  @!P4 R2UR UR8, R2 ;  /* 0x000000000208c2ca */ /* 0x000fe200000e0000 */
[----:B------:R-:W-:Y:S01]  /*4fa0*/  VOTEU.ALL UP2, P4 ;  /* 0x0000000000ff7886 */ /* 0x000fe20002040000 */
[----:B------:R-:W-:Y:S01]  /*4fb0*/  UMOV UR16, 0x0 ;  /* 0x0000000000107882 */ /* 0x000fe20000000000 */
[----:B------:R-:W-:Y:S01]  /*4fc0*/  UMOV UR17, 0x10000000 ;  /* 0x1000000000117882 */ /* 0x000fe20000000000 */
[----:B------:R-:W-:Y:S01]  /*4fd0*/  @!UP1 UIADD3 UR40, UPT, UPT, UR6, 0x200, URZ ;  /* 0x0000020006289890 */ /* 0x000fe2000fffe0ff */
[----:B--2---:R-:W-:Y:S01]  /*4fe0*/  @!P4 IMAD.MOV.U32 R0, RZ, RZ, 0x1000 ;  /* 0x00001000ff00c424 */ /* 0x004fe200078e00ff */
[----:B------:R-:W-:Y:S01]  /*4ff0*/  UMOV UR44, UR52 ;  /* 0x00000034002c7c82 */ /* 0x000fe20008000000 */
[----:B------:R-:W-:Y:S01]  /*5000*/  @!UP1 UIADD3 UR10, UPT, UPT, UR42, 0x40, URZ ;  /* 0x000000402a0a9890 */ /* 0x000fe2000fffe0ff */
[----:B------:R-:W-:Y:S01]  /*5010*/  UMOV UR11, UR43 ;  /* 0x0000002b000b7c82 */ /* 0x000fe20008000000 */
[----:B------:R-:W-:Y:S02]  /*5020*/  UMOV UR12, UR52 ;  /* 0x00000034000c7c82 */ /* 0x000fe40008000000 */
[----:B------:R-:W-:Y:S01]  /*5030*/  IMAD.U32 R2, RZ, RZ, UR9 ;  /* 0x00000009ff027e24 */ /* 0x000fe2000f8e00ff */
[----:B------:R-:W-:Y:S01]  /*5040*/  UMOV UR9, UR41 ;  /* 0x0000002900097c82 */ /* 0x000fe20008000000 */
[----:B------:R-:W-:Y:S01]  /*5050*/  IMAD.U32 R3, RZ, RZ, UR8 ;  /* 0x00000008ff037e24 */ /* 0x000fe2000f8e00ff */
[----:B------:R-:W-:Y:S02]  /*5060*/  @!UP1 UIADD3 UR8, UPT, UPT, UR6, 0xa00, URZ ;  /* 0x00000a0006089890 */ /* 0x000fe4000fffe0ff */
[----:B------:R-:W-:Y:S01]  /*5070*/  @!P4 R2UR UR18, R2 ;  /* 0x000000000212c2ca */ /* 0x000fe200000e0000 */
[----:B------:R-:W-:Y:S01]  /*5080*/  VOTEU.ALL UP1, P4 ;  /* 0x0000000000ff7886 */ /* 0x000fe20002020000 */
[----:B------:R-:W-:Y:S01]  /*5090*/  @!P4 R2UR UR19, R3 ;  /* 0x000000000313c2ca */ /* 0x000fe200000e0000 */
[----:B------:R-:W-:Y:S01]  /*50a0*/  UPRMT UR14, UR46, 0x654, UR41 ;  /* 0x000006542e0e7896 */ /* 0x000fe20008000029 */
[----:B------:R-:W-:Y:S05]  /*50b0*/  @!P4 IADD3 R3, P0, PT, R32, 0x580, RZ ;  /* 0x000005802003c810 */ /* 0x000fea0007f1e0ff */
[----:B------:R-:W-:Y:S06]  /*50c0*/  @!P4 IMAD.X R2, RZ, RZ, R33, P0 ;  /* 0x000000ffff02c224 */ /* 0x000fec00000e0621 */
[----:B------:R2:W-:Y:S01]  /*50d0*/  @!UP2 UTMALDG.3D [UR40], [UR18], desc[UR16] ;  /* 0x000010281200a5b4 */ /* 0x0005e20008011000 */
[----:B------:R2:W-:Y:S01]  /*50e0*/  @!UP1 UTMALDG.3D [UR8], [UR18], desc[UR16] ;  /* 0x00001008120095b4 */ /* 0x0005e20008011000 */
[----:B------:R2:W-:Y:S01]  /*50f0*/  @!P4 SYNCS.ARRIVE.TRANS64.RED.A0TR RZ, [UR6+0xd0], R0 ;  /* 0x0000d000ffffc9a7 */ /* 0x0005e20008300406 */
[----:B------:R-:W-:Y:S01]  /*5100*/  SYNCS.ARRIVE.TRANS64.RED.A1T0 RZ, [UR14], RZ ;  /* 0x000000ffffff79a7 */ /* 0x000fe2000810040e */
[----:B------:R-:W4:Y:S02]  /*5110*/  SYNCS.PHASECHK.TRANS64.TRYWAIT P2, [UR6+0xf8], R31 ;  /* 0x0000f81fff0075a7 */ /* 0x000f240008041106 */
[----:B--2-4-:R-:W-:Y:S05]  /*5120*/  @!P2 BRA `(.L_x_103) ;  /* 0x0000004800c0a947 */ /* 0x014fea0003800000 */
.L_x_213:
        /* <DEDUP_REMOVED lines=8> */
[----:B------:R-:W-:Y:S01]  /*51b0*/  @!UP1 UIADD3 UR32, UPT, UPT, UR6, 0x1200, URZ ;  /* 0x0000120006209890 */ /* 0x000fe2000fffe0ff */
[----:B------:R-:W-:Y:S01]  /*51c0*/  UMOV UR35, UR43 ;  /* 0x0000002b00237c82 */ /* 0x000fe20008000000 */
[----:B------:R-:W-:Y:S01]  /*51d0*/  UMOV UR36, UR52 ;  /* 0x0000003400247c82 */ /* 0x000fe20008000000 */
[----:B------:R-:W-:Y:S02]  /*51e0*/  @!UP1 UIADD3 UR10, UPT, UPT, UR42, 0x50, URZ ;  /* 0x000000502a0a9890 */ /* 0x000fe4000fffe0ff */
[----:B------:R-:W-:Y:S01]  /*51f0*/  IMAD.U32 R2, RZ, RZ, UR9 ;  /* 0x00000009ff027e24 */ /* 0x000fe2000f8e00ff */
[----:B------:R-:W-:Y:S01]  /*5200*/  UMOV UR9, UR33 ;  /* 0x0000002100097c82 */ /* 0x000fe20008000000 */
[----:B------:R-:W-:Y:S01]  /*5210*/  IMAD.U32 R3, RZ, RZ, UR8 ;  /* 0x00000008ff037e24 */ /* 0x000fe2000f8e00ff */
[----:B------:R-:W-:Y:S02]  /*5220*/  @!UP1 UIADD3 UR8, UPT, UPT, UR6, 0x1a00, URZ ;  /* 0x00001a0006089890 */ /* 0x000fe4000fffe0ff */
[----:B------:R-:W-:Y:S01]  /*5230*/  @!P4 R2UR UR18, R2 ;  /* 0x000000000212c2ca */ /* 0x000fe200000e0000 */
[----:B------:R-:W-:Y:S01]  /*5240*/  VOTEU.ALL UP1, P4 ;  /* 0x0000000000ff7886 */ /* 0x000fe20002020000 */
[----:B------:R-:W-:Y:S01]  /*5250*/  @!P4 R2UR UR19, R3 ;  /* 0x000000000313c2ca */ /* 0x000fe200000e0000 */
[----:B------:R-:W-:Y:S01]  /*5260*/  UMOV UR11, UR43 ;  /* 0x0000002b000b7c82 */ /* 0x000fe20008000000 */
[----:B------:R-:W-:Y:S01]  /*5270*/  UMOV UR12, UR52 ;  /* 0x00000034000c7c82 */ /* 0x000fe20008000000 */
[----:B------:R-:W-:Y:S01]  /*5280*/  UPRMT UR14, UR46, 0x654, UR33 ;  /* 0x000006542e0e7896 */ /* 0x000fe20008000021 */
[----:B------:R-:W-:Y:S05]  /*5290*/  @!P4 IADD3 R3, P0, PT, R32, 0x580, RZ ;  /* 0x000005802003c810 */ /* 0x000fea0007f1e0ff */
[----:B------:R-:W-:Y:S04]  /*52a0*/  @!P4 IMAD.X R2, RZ, RZ, R33, P0 ;  /* 0x000000ffff02c224 */ /* 0x000fe800000e0621 */
[----:B------:R2:W-:Y:S01]  /*52b0*/  @!UP2 UTMALDG.3D [UR32], [UR18], desc[UR16] ;  /* 0x000010201200a5b4 */ /* 0x0005e20008011000 */
[----:B------:R2:W-:Y:S01]  /*52c0*/  @!UP1 UTMALDG.3D [UR8], [UR18], desc[UR16] ;  /* 0x00001008120095b4 */ /* 0x0005e20008011000 */
[----:B------:R2:W-:Y:S01]  /*52d0*/  @!P4 SYNCS.ARRIVE.TRANS64.RED.A0TR RZ, [UR6+0xd8], R0 ;  /* 0x0000d800ffffc9a7 */ /* 0x0005e20008300406 */
[----:B------:R-:W-:Y:S01]  /*52e0*/  SYNCS.ARRIVE.TRANS64.RED.A1T0 RZ, [UR14], RZ ;  /* 0x000000ffffff79a7 */ /* 0x000fe2000810040e */
[----:B------:R-:W4:Y:S02]  /*52f0*/  SYNCS.PHASECHK.TRANS64.TRYWAIT P2, [UR6+0x100], R31 ;  /* 0x0001001fff0075a7 */ /* 0x000f240008041106 */
[----:B--2-4-:R-:W-:Y:S05]  /*5300*/  @!P2 BRA `(.L_x_104) ;  /* 0x000000480060a947 */ /* 0x014fea0003800000 */
.L_x_215:
[----:B------:R-:W4:Y:S01]  /*5310*/  LDC.64 R14, c[0x0][0xb10] ;  /* 0x0002c400ff0e7b82 */ /* 0x000f220000000a00 */
[----:B------:R-:W-:Y:S01]  /*5320*/  @!P4 R2UR UR9, R3 ;  /* 0x000000000309c2ca */ /* 0x000fe200000e0000 */
[----:B------:R-:W-:Y:S01]  /*5330*/  VOTEU.ALL UP1, P4 ;  /* 0x0000000000ff7886 */ /* 0x000fe20002020000 */
[----:B------:R-:W-:Y:S01]  /*5340*/  @!P4 R2UR UR8, R2 ;  /* 0x000000000208c2ca */ /* 0x000fe200000e0000 */
[----:B------:R-:W-:Y:S01]  /*5350*/  VOTEU.ALL UP2, P4 ;  /* 0x0000000000ff7886 */ /* 0x000fe20002040000 */
[----:B------:R-:W-:Y:S03]  /*5360*/  UMOV UR16, 0x0 ;  /* 0x0000000000107882 */ /* 0x000fe60000000000 */
[----:B------:R-:W5:Y:S01]  /*5370*/  LDC.64 R10, c[0x0][0xb18] ;  /* 0x0002c600ff0a7b82 */ /* 0x000f620000000a00 */
[----:B------:R-:W-:Y:S01]  /*5380*/  @!UP1 UIADD3 UR26, UPT, UPT, UR42, 0x20, URZ ;  /* 0x000000202a1a9890 */ /* 0x000fe2000fffe0ff */
[----:B--2---:R-:W-:Y:S01]  /*5390*/  @!P4 IMAD.MOV.U32 R0, RZ, RZ, 0x1000 ;  /* 0x00001000ff00c424 */ /* 0x004fe200078e00ff */
[----:B------:R-:W-:Y:S01]  /*53a0*/  @!UP1 UIADD3 UR24, UPT, UPT, UR6, 0x2200, URZ ;  /* 0x0000220006189890 */ /* 0x000fe2000fffe0ff */
[----:B------:R-:W-:Y:S01]  /*53b0*/  @P3 SHF.R.U32.HI R27, RZ, 0x10, R21 ;  /* 0x00000010ff1b3819 */ /* 0x000fe20000011615 */
[----:B------:R-:W-:Y:S01]  /*53c0*/  UMOV UR17, 0x10000000 ;  /* 0x1000000000117882 */ /* 0x000fe20000000000 */
[----:B------:R-:W-:Y:S01]  /*53d0*/  UMOV UR27, UR43 ;  /* 0x0000002b001b7c82 */ /* 0x000fe20008000000 */
[----:B------:R-:W-:Y:S01]  /*53e0*/  UMOV UR28, UR52 ;  /* 0x00000034001c7c82 */ /* 0x000fe20008000000 */
[----:B------:R-:W-:Y:S01]  /*53f0*/  IMAD.U32 R2, RZ, RZ, UR9 ;  /* 0x00000009ff027e24 */ /* 0x000fe2000f8e00ff */
[----:B------:R-:W-:Y:S01]  /*5400*/  @!UP1 UIADD3 UR10, UPT, UPT, UR42, 0x60, URZ ;  /* 0x000000602a0a9890 */ /* 0x000fe2000fffe0ff */
[----:B------:R-:W-:Y:S01]  /*5410*/  IMAD.U32 R3, RZ, RZ, UR8 ;  /* 0x00000008ff037e24 */ /* 0x000fe2000f8e00ff */
[----:B------:R-:W-:Y:S01]  /*5420*/  @!UP1 UIADD3 UR8, UPT, UPT, UR6, 0x2a00, URZ ;  /* 0x00002a0006089890 */ /* 0x000fe2000fffe0ff */
[----:B------:R-:W-:Y:S01]  /*5430*/  VIADD R29, R29, 0x1 ;  /* 0x000000011d1d7836 */ /* 0x000fe20000000000 */
[----:B------:R-:W-:Y:S01]  /*5440*/  @!P4 R2UR UR18, R2 ;  /* 0x000000000212c2ca */ /* 0x000fe200000e0000 */
[----:B------:R-:W-:Y:S01]  /*5450*/  VOTEU.ALL UP1, P4 ;  /* 0x0000000000ff7886 */ /* 0x000fe20002020000 */
[----:B------:R-:W2:Y:S01]  /*5460*/  @!P1 LDC R2, c[0x0][0xb0c] ;  /* 0x0002c300ff029b82 */ /* 0x000ea20000000800 */
[----:B------:R-:W-:Y:S01]  /*5470*/  @!P4 R2UR UR19, R3 ;  /* 0x000000000313c2ca */ /* 0x000fe200000e0000 */
[----:B------:R-:W-:Y:S01]  /*5480*/  UMOV UR9, UR25 ;  /* 0x0000001900097c82 */ /* 0x000fe20008000000 */
[----:B------:R-:W-:Y:S01]  /*5490*/  UMOV UR11, UR43 ;  /* 0x0000002b000b7c82 */ /* 0x000fe20008000000 */
[----:B------:R-:W-:Y:S01]  /*54a0*/  UMOV UR12, UR52 ;  /* 0x00000034000c7c82 */ /* 0x000fe20008000000 */
[----:B------:R-:W-:Y:S09]  /*54b0*/  UPRMT UR14, UR46, 0x654, UR25 ;  /* 0x000006542e0e7896 */ /* 0x000ff20008000019 */
[----:B------:R1:W-:Y:S01]  /*54c0*/  @!UP2 UTMALDG.3D [UR24], [UR18], desc[UR16] ;  /* 0x000010181200a5b4 */ /* 0x0003e20008011000 */
[----:B------:R1:W-:Y:S01]  /*54d0*/  @!UP1 UTMALDG.3D [UR8], [UR18], desc[UR16] ;  /* 0x00001008120095b4 */ /* 0x0003e20008011000 */
[----:B------:R3:W-:Y:S01]  /*54e0*/  @!P4 SYNCS.ARRIVE.TRANS64.RED.A0TR RZ, [UR6+0xe0], R0 ;  /* 0x0000e000ffffc9a7 */ /* 0x0007e20008300406 */
[C---:B----4-:R-:W-:Y:S01]  /*54f0*/  @!P1 IMAD.HI.U32 R3, R13.reuse, R14, RZ ;  /* 0x0000000e0d039227 */ /* 0x050fe200078e00ff */
[----:B-----5:R-:W-:Y:S02]  /*5500*/  @!P1 ISETP.NE.AND P0, PT, R10, 0x1, PT ;  /* 0x000000010a00980c */ /* 0x020fe40003f05270 */
[----:B--2---:R-:W-:Y:S01]  /*5510*/  @!P1 ISETP.NE.AND P2, PT, R2, 0x1, PT ;  /* 0x000000010200980c */ /* 0x004fe20003f45270 */
[C---:B------:R-:W-:Y:S01]  /*5520*/  @!P1 IMAD.HI.U32 R4, R12.reuse, R11, RZ ;  /* 0x0000000b0c049227 */ /* 0x040fe200078e00ff */
[----:B------:R-:W-:Y:S04]  /*5530*/  @!P1 SHF.R.U32.HI R3, RZ, R15, R3 ;  /* 0x0000000fff039219 */ /* 0x000fe80000011603 */
[----:B------:R-:W-:Y:S01]  /*5540*/  @!P1 SEL R3, R13, R3, !P2 ;  /* 0x000000030d039207 */ /* 0x000fe20005000000 */
[----:B------:R-:W-:Y:S01]  /*5550*/  SYNCS.ARRIVE.TRANS64.RED.A1T0 RZ, [UR14], RZ ;  /* 0x000000ffffff79a7 */ /* 0x000fe2000810040e */
[----:B------:R-:W2:Y:S01]  /*5560*/  SYNCS.PHASECHK.TRANS64.TRYWAIT P5, [UR6+0x108], R31 ;  /* 0x0001081fff0075a7 */ /* 0x000ea200080a1106 */
[----:B---3--:R-:W3:Y:S02]  /*5570*/  @!P1 LDC R0, c[0x0][0xb20] ;  /* 0x0002c800ff009b82 */ /* 0x008ee40000000800 */
[----:B---3--:R-:W-:Y:S04]  /*5580*/  @!P1 SHF.R.U32.HI R0, RZ, R0, R4 ;  /* 0x00000000ff009219 */ /* 0x008fe80000011604 */
[----:B------:R-:W-:Y:S05]  /*5590*/  @!P1 SEL R4, R12, R0, !P0 ;  /* 0x000000000c049207 */ /* 0x000fea0004000000 */
[----:B------:R-:W-:Y:S02]  /*55a0*/  @!P1 IMAD.IADD R0, R4, 0x1, -R3 ;  /* 0x0000000104009824 */ /* 0x000fe400078e0a03 */
[----:B------:R-:W-:Y:S02]  /*55b0*/  @!P1 IMAD.IADD R3, R3, 0x1, -R4 ;  /* 0x0000000103039824 */ /* 0x000fe400078e0a04 */
[----:B------:R-:W-:Y:S02]  /*55c0*/  @!P1 IMAD R13, R0, R2, R13 ;  /* 0x00000002000d9224 */ /* 0x000fe400078e020d */
[----:B------:R-:W-:Y:S01]  /*55d0*/  @!P1 IMAD R12, R3, R10, R12 ;  /* 0x0000000a030c9224 */ /* 0x000fe200078e020c */
[----:B-12---:R-:W-:Y:S06]  /*55e0*/  @!P5 BRA `(.L_x_105) ;  /* 0x0000004400c0d947 */ /* 0x006fec0003800000 */
.L_x_217:
[----:B------:R-:W-:Y:S01]  /*55f0*/  @!P4 IADD3 R2, P0, PT, R32, 0x580, RZ ;  /* 0x000005802002c810 */ /* 0x000fe20007f1e0ff */
[----:B------:R-:W-:Y:S01]  /*5600*/  VOTEU.ALL UP1, P4 ;  /* 0x0000000000ff7886 */ /* 0x000fe20002020000 */
[----:B------:R-:W-:Y:S01]  /*5610*/  VOTEU.ALL UP2, P4 ;  /* 0x0000000000ff7886 */ /* 0x000fe20002040000 */
[----:B------:R-:W-:Y:S01]  /*5620*/  UMOV UR14, 0x0 ;  /* 0x00000000000e7882 */ /* 0x000fe20000000000 */
[----:B------:R-:W-:Y:S01]  /*5630*/  @!P4 R2UR UR9, R2 ;  /* 0x000000000209c2ca */ /* 0x000fe200000e0000 */
[----:B-1----:R-:W-:Y:S01]  /*5640*/  @!P4 IMAD.X R0, RZ, RZ, R33, P0 ;  /* 0x000000ffff00c224 */ /* 0x002fe200000e0621 */
[----:B------:R-:W-:Y:S01]  /*5650*/  @!UP1 UIADD3 UR17, UPT, UPT, UR6, 0xe8, URZ ;  /* 0x000000e806119890 */ /* 0x000fe2000fffe0ff */
[----:B------:R-:W-:Y:S01]  /*5660*/  ISETP.NE.AND P0, PT, R29, 0x2, PT ;  /* 0x000000021d00780c */ /* 0x000fe20003f05270 */
[----:B------:R-:W-:Y:S01]  /*5670*/  @!UP1 UIADD3 UR18, UPT, UPT, UR42, 0x30, URZ ;  /* 0x000000302a129890 */ /* 0x000fe2000fffe0ff */
[----:B------:R-:W-:Y:S01]  /*5680*/  LOP3.LUT R30, R30, 0x1, RZ, 0x3c, !PT ;  /* 0x000000011e1e7812 */ /* 0x000fe200078e3cff */
[----:B------:R-:W-:Y:S01]  /*5690*/  @!UP1 UIADD3 UR16, UPT, UPT, UR6, 0x3200, URZ ;  /* 0x0000320006109890 */ /* 0x000fe2000fffe0ff */
[----:B------:R-:W-:Y:S01]  /*56a0*/  @!P4 R2UR UR8, R0 ;  /* 0x000000000008c2ca */ /* 0x000fe200000e0000 */
[----:B------:R-:W-:Y:S01]  /*56b0*/  UMOV UR15, 0x10000000 ;  /* 0x10000000000f7882 */ /* 0x000fe20000000000 */
[----:B------:R-:W-:Y:S01]  /*56c0*/  UMOV UR19, UR43 ;  /* 0x0000002b00137c82 */ /* 0x000fe20008000000 */
[----:B------:R-:W-:Y:S01]  /*56d0*/  UMOV UR20, UR52 ;  /* 0x0000003400147c82 */ /* 0x000fe20008000000 */
[----:B------:R-:W-:Y:S01]  /*56e0*/  @!UP1 UIADD3 UR10, UPT, UPT, UR42, 0x70, URZ ;  /* 0x000000702a0a9890 */ /* 0x000fe2000fffe0ff */
[----:B------:R-:W-:Y:S01]  /*56f0*/  SEL R0, RZ, 0x1, P0 ;  /* 0x00000001ff007807 */ /* 0x000fe20000000000 */
[----:B------:R-:W-:Y:S01]  /*5700*/  IMAD.U32 R2, RZ, RZ, UR9 ;  /* 0x00000009ff027e24 */ /* 0x000fe2000f8e00ff */
[----:B------:R-:W-:Y:S01]  /*5710*/  UMOV UR11, UR43 ;  /* 0x0000002b000b7c82 */ /* 0x000fe20008000000 */
[----:B------:R-:W-:Y:S01]  /*5720*/  UMOV UR12, UR52 ;  /* 0x00000034000c7c82 */ /* 0x000fe20008000000 */
[----:B------:R-:W-:Y:S01]  /*5730*/  UMOV UR9, UR17 ;  /* 0x0000001100097c82 */ /* 0x000fe20008000000 */
[----:B------:R-:W-:Y:S01]  /*5740*/  @P3 R2UR UR52, R27 ;  /* 0x000000001b3432ca */ /* 0x000fe200000e0000 */
[----:B------:R-:W-:Y:S01]  /*5750*/  IMAD.IADD R4, R12, 0x1, R64 ;  /* 0x000000010c047824 */ /* 0x000fe200078e0240 */
[----:B------:R-:W-:Y:S01]  /*5760*/  @!P4 R2UR UR22, R2 ;  /* 0x000000000216c2ca */ /* 0x000fe200000e0000 */
[----:B------:R-:W-:Y:S01]  /*5770*/  IMAD.U32 R3, RZ, RZ, UR8 ;  /* 0x00000008ff037e24 */ /* 0x000fe2000f8e00ff */
[----:B------:R-:W-:Y:S01]  /*5780*/  @!UP1 UIADD3 UR8, UPT, UPT, UR6, 0x3a00, URZ ;  /* 0x00003a0006089890 */ /* 0x000fe2000fffe0ff */
[----:B------:R-:W-:Y:S01]  /*5790*/  LOP3.LUT R28, R28, R0, RZ, 0x3c, !PT ;  /* 0x000000001c1c7212 */ /* 0x000fe200078e3cff */
[----:B------:R-:W-:Y:S01]  /*57a0*/  VOTEU.ALL UP1, P4 ;  /* 0x0000000000ff7886 */ /* 0x000fe20002020000 */
[----:B------:R-:W-:Y:S02]  /*57b0*/  SEL R29, R29, RZ, P0 ;  /* 0x000000ff1d1d7207 */ /* 0x000fe40000000000 */
[----:B------:R-:W-:Y:S01]  /*57c0*/  @!P4 R2UR UR23, R3 ;  /* 0x000000000317c2ca */ /* 0x000fe200000e0000 */
[----:B------:R-:W-:Y:S11]  /*57d0*/  IMAD.IADD R3, R13, 0x1, R65 ;  /* 0x000000010d037824 */ /* 0x000ff600078e0241 */
[----:B------:R-:W-:Y:S01]  /*57e0*/  @!UPT UIADD3 URZ, UPT, UPT, URZ, URZ, URZ ;  /* 0x000000fffffff290 */ /* 0x000fe2000fffe0ff */
[----:B------:R4:W-:Y:S01]  /*57f0*/  @!UP2 UTMALDG.3D [UR16], [UR22], desc[UR14] ;  /* 0x00000e101600a5b4 */ /* 0x0009e20008011000 */
[----:B------:R4:W-:Y:S01]  /*5800*/  @!UP1 UTMALDG.3D [UR8], [UR22], desc[UR14] ;  /* 0x00000e08160095b4 */ /* 0x0009e20008011000 */
[----:B------:R4:W-:Y:S01]  /*5810*/  @!P4 SYNCS.ARRIVE.TRANS64.RED.A0TR RZ, [UR6+0xe8], R25 ;  /* 0x0000e819ffffc9a7 */ /* 0x0009e20008300406 */
[----:B------:R-:W-:Y:S01]  /*5820*/  UPLOP3.LUT UP1, UPT, UPT, UPT, UPT, 0x80, 0x8 ;  /* 0x000000000008789c */ /* 0x000fe20003f2f070 */
[----:B------:R-:W-:Y:S01]  /*5830*/  SYNCS.ARRIVE.TRANS64.RED.A1T0 RZ, [UR7], RZ ;  /* 0x000000ffffff79a7 */ /* 0x000fe20008100407 */
[----:B------:R-:W-:Y:S09]  /*5840*/  @P3 BRA `(.L_x_106) ;  /* 0xfffffff0002c3947 */ /* 0x000ff2000383ffff */
[----:B------:R-:W-:-:S04]  /*5850*/  SHF.L.U32 R2, R30, 0x1f, RZ ;  /* 0x0000001f1e027819 */ /* 0x000fc800000006ff */
[----:B------:R-:W1:Y:S02]  /*5860*/  SYNCS.PHASECHK.TRANS64.TRYWAIT P0, [UR6+0xf0], R2 ;  /* 0x0000f002ff0075a7 */ /* 0x000e640008001106 */
[----:B-1----:R-:W-:Y:S05]  /*5870*/  @!P0 BRA `(.L_x_107) ;  /* 0x0000004400348947 */ /* 0x002fea0003800000 */
.L_x_219:
[----:B------:R-:W2:Y:S02]  /*5880*/  SYNCS.PHASECHK.TRANS64.TRYWAIT P0, [UR6+0xf8], R2 ;  /* 0x0000f802ff0075a7 */ /* 0x000ea40008001106 */
[----:B--2---:R-:W-:Y:S05]  /*5890*/  @!P0 BRA `(.L_x_108) ;  /* 0x0000004400448947 */ /* 0x004fea0003800000 */
.L_x_221:
[----:B------:R-:W2:Y:S02]  /*58a0*/  SYNCS.PHASECHK.TRANS64.TRYWAIT P0, [UR6+0x100], R2 ;  /* 0x00010002ff0075a7 */ /* 0x000ea40008001106 */
[----:B--2---:R-:W-:Y:S05]  /*58b0*/  @!P0 BRA `(.L_x_109) ;  /* 0x0000004400548947 */ /* 0x004fea0003800000 */
.L_x_223:
[----:B-1----:R-:W-:-:S07]  /*58c0*/  MOV R0, UR6 ;  /* 0x0000000600007c02 */ /* 0x002fce0008000f00 */
.L_x_110:
[----:B-1----:R-:W-:-:S04]  /*58d0*/  SHF.L.U32 R2, R30, 0x1f, RZ ;  /* 0x0000001f1e027819 */ /* 0x002fc800000006ff */
[----:B------:R1:W2:Y:S03]  /*58e0*/  SYNCS.PHASECHK.TRANS64.TRYWAIT P0, [R0+URZ+0x108], R2 ;  /* 0x00010802000075a7 */ /* 0x0002a600080011ff */
[----:B--2---:R-:W-:Y:S05]  /*58f0*/  @!P0 NANOSLEEP.SYNCS 0x989680 ;  /* 0x009896800000895d */ /* 0x004fea0003900000 */
[----:B------:R-:W2:Y:S02]  /*5900*/  @!P0 SYNCS.PHASECHK.TRANS64 P0, [R0+URZ+0x108], R2 ;  /* 0x00010802000085a7 */ /* 0x000ea400080010ff */
[----:B--2-4-:R-:W-:Y:S05]  /*5910*/  @P0 EXIT ;  /* 0x000000000000094d */ /* 0x014fea0003800000 */
[----:B------:R-:W-:Y:S05]  /*5920*/  BRA `(.L_x_110) ;  /* 0xfffffffc00e87947 */ /* 0x000fea000383ffff */
.L_x_95:
[----:B------:R-:W-:-:S06]  /*5930*/  UISETP.GE.AND UP1, UPT, UR10, 0x4, UPT ;  /* 0x000000040a00788c */ /* 0x000fcc000bf26270 */
[----:B------:R-:W-:-:S13]  /*5940*/  PLOP3.LUT P0, PT, PT, PT, UP1, 0x80, 0x8 ;  /* 0x000000000008781c */ /* 0x000fda0003f0f018 */
[----:B------:R-:W-:Y:S05]  /*5950*/  @!P0 EXIT ;  /* 0x000000000000894d */ /* 0x000fea0003800000 */
[----:B------:R-:W-:Y:S01]  /*5960*/  BAR.SYNC.DEFER_BLOCKING 0x6, 0xa0 ;  /* 0x0182800000007b1d */ /* 0x000fe20000010000 */
[----:B------:R-:W-:Y:S01]  /*5970*/  IMAD.SHL.U32 R71, R32, 0x10, RZ ;  /* 0x0000001020477824 */ /* 0x000fe200078e00ff */
[----:B------:R-:W-:Y:S01]  /*5980*/  LOP3.LUT R31, R0, 0x20, R32, 0xf8, !PT ;  /* 0x00000020001f7812 */ /* 0x000fe200078ef820 */
[C---:B------:R-:W-:Y:S01]  /*5990*/  IMAD.SHL.U32 R5, R32.reuse, 0x2, RZ ;  /* 0x0000000220057824 */ /* 0x040fe200078e00ff */
[----:B------:R-:W-:Y:S01]  /*59a0*/  LOP3.LUT R73, R32, 0x60, RZ, 0xc0, !PT ;  /* 0x0000006020497812 */ /* 0x000fe200078ec0ff */
[----:B------:R-:W-:Y:S01]  /*59b0*/  IMAD.SHL.U32 R7, R72, 0x200, RZ ;  /* 0x0000020048077824 */ /* 0x000fe200078e00ff */
[----:B------:R-:W-:Y:S02]  /*59c0*/  UMOV UR47, 0x400 ;  /* 0x00000400002f7882 */ /* 0x000fe40000000000 */
[----:B------:R-:W1:Y:S01]  /*59d0*/  LDC R69, c[0x0][0x370] ;  /* 0x0000dc00ff457b82 */ /* 0x000e620000000800 */
[----:B------:R-:W-:Y:S01]  /*59e0*/  ULEA UR47, UR46, UR47, 0x18 ;  /* 0x0000002f2e2f7291 */ /* 0x000fe2000f8ec0ff */
[C---:B------:R-:W-:Y:S01]  /*59f0*/  LOP3.LUT R6, R71.reuse, 0x40, RZ, 0xc0, !PT ;  /* 0x0000004047067812 */ /* 0x040fe200078ec0ff */
[----:B------:R-:W-:Y:S01]  /*5a00*/  IMAD.U32 R52, R32, 0x10000, RZ ;  /* 0x0001000020347824 */ /* 0x000fe200078e00ff */
[C---:B------:R-:W-:Y:S01]  /*5a10*/  LOP3.LUT R70, R71.reuse, 0x5b0, RZ, 0xc0, !PT ;  /* 0x000005b047467812 */ /* 0x040fe200078ec0ff */
[----:B------:R-:W-:Y:S01]  /*5a20*/  UIADD3 UR4, UPT, UPT, UR47, 0x200, URZ ;  /* 0x000002002f047890 */ /* 0x000fe2000fffe0ff */
[----:B------:R-:W-:Y:S01]  /*5a30*/  LOP3.LUT R5, R6, 0x8, R5, 0xf8, !PT ;  /* 0x0000000806057812 */ /* 0x000fe200078ef805 */
[----:B------:R-:W-:Y:S01]  /*5a40*/  IMAD.SHL.U32 R6, R72, 0x200000, RZ ;  /* 0x0020000048067824 */ /* 0x000fe200078e00ff */
[----:B------:R-:W2:Y:S01]  /*5a50*/  LDC R28, c[0x0][0xb0c] ;  /* 0x0002c300ff1c7b82 */ /* 0x000ea20000000800 */
[----:B------:R-:W-:Y:S01]  /*5a60*/  LOP3.LUT R70, R70, 0x200, R7, 0xf8, !PT ;  /* 0x0000020046467812 */ /* 0x000fe200078ef807 */
[----:B------:R-:W-:Y:S01]  /*5a70*/  IMAD.MOV.U32 R78, RZ, RZ, 0x1 ;  /* 0x00000001ff4e7424 */ /* 0x000fe200078e00ff */
[----:B------:R-:W-:Y:S01]  /*5a80*/  LOP3.LUT P0, RZ, R71, 0x40, RZ, 0xc0, !PT ;  /* 0x0000004047ff7812 */ /* 0x000fe2000780c0ff */
[----:B------:R-:W-:Y:S01]  /*5a90*/  IMAD.MOV.U32 R53, RZ, RZ, RZ ;  /* 0x000000ffff357224 */ /* 0x000fe200078e00ff */
[----:B------:R-:W-:-:S02]  /*5aa0*/  LOP3.LUT R6, R6, 0x200000, RZ, 0xc0, !PT ;  /* 0x0020000006067812 */ /* 0x000fc400078ec0ff */
[----:B------:R-:W-:Y:S02]  /*5ab0*/  CS2R R76, SRZ ;  /* 0x00000000004c7805 */ /* 0x000fe4000001ff00 */
[----:B------:R-:W-:Y:S01]  /*5ac0*/  LOP3.LUT R70, R70, R5, RZ, 0xfc, !PT ;  /* 0x0000000546467212 */ /* 0x000fe200078efcff */
[----:B------:R-:W3:Y:S01]  /*5ad0*/  LDC R67, c[0x0][0xb20] ;  /* 0x0002c800ff437b82 */ /* 0x000ee20000000800 */
[----:B------:R-:W4:Y:S01]  /*5ae0*/  LDS R2, [UR47+0x1d0] ;  /* 0x0001d02fff027984 */ /* 0x000f220008000800 */
[----:B------:R-:W-:Y:S01]  /*5af0*/  LOP3.LUT R52, R6, 0x400000, R52, 0xf8, !PT ;  /* 0x0040000006347812 */ /* 0x000fe200078ef834 */
[----:B------:R-:W-:Y:S01]  /*5b00*/  IMAD.MOV.U32 R80, RZ, RZ, RZ ;  /* 0x000000ffff507224 */ /* 0x000fe200078e00ff */
[----:B------:R-:W-:Y:S01]  /*5b10*/  P2R R5, PR, RZ, 0x1 ;  /* 0x00000001ff057803 */ /* 0x000fe20000000000 */
[----:B------:R-:W-:Y:S01]  /*5b20*/  IMAD.U32 R74, RZ, RZ, UR4 ;  /* 0x00000004ff4a7e24 */ /* 0x000fe2000f8e00ff */
[----:B------:R-:W-:Y:S01]  /*5b30*/  LOP3.LUT R32, R32, 0x40, RZ, 0xc0, !PT ;  /* 0x0000004020207812 */ /* 0x000fe200078ec0ff */
[----:B------:R-:W1:Y:S01]  /*5b40*/  LDCU.64 UR54, c[0x0][0x348] ;  /* 0x00006900ff3677ac */ /* 0x000e620008000a00 */
[----:B------:R-:W1:Y:S01]  /*5b50*/  LDC R27, c[0x0][0xb30] ;  /* 0x0002cc00ff1b7b82 */ /* 0x000e620000000800 */
[----:B------:R-:W1:Y:S01]  /*5b60*/  LDCU UR37, c[0x0][0x388] ;  /* 0x00007100ff2577ac */ /* 0x000e620008000800 */
[----:B------:R-:W1:Y:S06]  /*5b70*/  LDCU UR36, c[0x0][0x384] ;  /* 0x00007080ff2477ac */ /* 0x000e6c0008000800 */
[----:B------:R-:W1:Y:S01]  /*5b80*/  LDC.64 R62, c[0x0][0xb10] ;  /* 0x0002c400ff3e7b82 */ /* 0x000e620000000a00 */
[----:B------:R-:W1:Y:S01]  /*5b90*/  LDCU.64 UR38, c[0x0][0x888] ;  /* 0x00011100ff2677ac */ /* 0x000e620008000a00 */
[----:B------:R-:W1:Y:S06]  /*5ba0*/  LDCU.64 UR44, c[0x0][0x8c0] ;  /* 0x00011800ff2c77ac */ /* 0x000e6c0008000a00 */
[----:B------:R-:W1:Y:S01]  /*5bb0*/  LDC.64 R24, c[0x0][0xb18] ;  /* 0x0002c600ff187b82 */ /* 0x000e620000000a00 */
[----:B------:R-:W-:Y:S01]  /*5bc0*/  UMOV UR49, URZ ;  /* 0x000000ff00317c82 */ /* 0x000fe20008000000 */
[----:B------:R-:W-:-:S06]  /*5bd0*/  UMOV UR53, URZ ;  /* 0x000000ff00357c82 */ /* 0x000fcc0008000000 */
[----:B------:R-:W1:Y:S08]  /*5be0*/  LDC.64 R58, c[0x0][0x888] ;  /* 0x00022200ff3a7b82 */ /* 0x000e700000000a00 */
[----:B------:R-:W1:Y:S01]  /*5bf0*/  LDC.64 R22, c[0x0][0xb28] ;  /* 0x0002ca00ff167b82 */ /* 0x000e620000000a00 */
[----:B----4-:R-:W-:-:S07]  /*5c00*/  IMAD.IADD R52, R2, 0x1, R52 ;  /* 0x0000000102347824 */ /* 0x010fce00078e0234 */
[----:B------:R-:W4:Y:S08]  /*5c10*/  LDC.64 R60, c[0x0][0x890] ;  /* 0x00022400ff3c7b82 */ /* 0x000f300000000a00 */
[----:B------:R-:W1:Y:S08]  /*5c20*/  LDC.64 R56, c[0x0][0x8b0] ;  /* 0x00022c00ff387b82 */ /* 0x000e700000000a00 */
[----:B------:R-:W1:Y:S08]  /*5c30*/  LDC.64 R54, c[0x0][0x8a8] ;  /* 0x00022a00ff367b82 */ /* 0x000e700000000a00 */
[----:B--23--:R-:W1:Y:S02]  /*5c40*/  LDC R68, c[0x0][0x374] ;  /* 0x0000dd00ff447b82 */ /* 0x00ce640000000800 */
.L_x_155:
[----:B------:R-:W-:Y:S02]  /*5c50*/  LEA R0, R80, UR47, 0x3 ;  /* 0x0000002f50007c11 */ /* 0x000fe4000f8e18ff */
[----:B------:R-:W-:Y:S02]  /*5c60*/  SHF.L.U32 R2, R76, 0x1f, RZ ;  /* 0x0000001f4c027819 */ /* 0x000fe400000006ff */
[----:B------:R-:W-:Y:S02]  /*5c70*/  LEA R16, R80, UR47, 0x4 ;  /* 0x0000002f50107c11 */ /* 0x000fe4000f8e20ff */
[----:B------:R-:W2:Y:S02]  /*5c80*/  SYNCS.PHASECHK.TRANS64.TRYWAIT P0, [R0+URZ+0x120], R2 ;  /* 0x00012002000075a7 */ /* 0x000ea400080011ff */
[----:B--2---:R-:W-:Y:S05]  /*5c90*/  @!P0 BRA `(.L_x_111) ;  /* 0x0000004000748947 */ /* 0x004fea0003800000 */
.L_x_224:
[----:B------:R-:W3:Y:S01]  /*5ca0*/  LDC.64 R12, c[0x0][0xb10] ;  /* 0x0002c400ff0c7b82 */ /* 0x000ee20000000a00 */
[----:B------:R-:W4:Y:S01]  /*5cb0*/  LDS.128 R16, [R16+0x1b0] ;  /* 0x0001b00010107984 */ /* 0x000f220000000c00 */
[----:B-1----:R-:W-:Y:S01]  /*5cc0*/  ISETP.NE.AND P1, PT, R27, 0x1, PT ;  /* 0x000000011b00780c */ /* 0x002fe20003f25270 */
[----:B--2---:R-:W-:Y:S01]  /*5cd0*/  VIADD R0, R0, 0x130 ;  /* 0x0000013000007836 */ /* 0x004fe20000000000 */
[----:B------:R-:W-:Y:S04]  /*5ce0*/  ISETP.GE.AND P0, PT, R26, 0x1, PT ;  /* 0x000000011a00780c */ /* 0x000fe80003f06270 */
[----:B------:R-:W1:Y:S01]  /*5cf0*/  LDC.64 R10, c[0x0][0xb18] ;  /* 0x0002c600ff0a7b82 */ /* 0x000e620000000a00 */
[----:B------:R-:W-:Y:S01]  /*5d00*/  PRMT R0, RZ, 0x654, R0 ;  /* 0x00000654ff007816 */ /* 0x000fe20000000000 */
[----:B------:R-:W-:Y:S01]  /*5d10*/  @!PT LDS RZ, [RZ] ;  /* 0x00000000fffff984 */ /* 0x000fe20000000800 */
[----:B------:R-:W-:Y:S01]  /*5d20*/  @!PT LDS RZ, [RZ] ;  /* 0x00000000fffff984 */ /* 0x000fe20000000800 */
[----:B------:R-:W-:Y:S01]  /*5d30*/  @!PT LDS RZ, [RZ] ;  /* 0x00000000fffff984 */ /* 0x000fe20000000800 */
[----:B------:R-:W-:Y:S01]  /*5d40*/  @!PT LDS RZ, [RZ] ;  /* 0x00000000fffff984 */ /* 0x000fe20000000800 */
[----:B------:R2:W-:Y:S06]  /*5d50*/  MEMBAR.ALL.CTA ;  /* 0x0000000000007992 */ /* 0x0005ec0000008000 */
[----:B--2---:R-:W2:Y:S01]  /*5d60*/  FENCE.VIEW.ASYNC.S ;  /* 0x00000000000073c6 */ /* 0x004ea20000000000 */
[----:B------:R-:W1:Y:S08]  /*5d70*/  @!P1 LDC R14, c[0x0][0xb20] ;  /* 0x0002c800ff0e9b82 */ /* 0x000e700000000800 */
[----:B------:R-:W1:Y:S01]  /*5d80*/  @!P1 LDC R9, c[0x0][0xb0c] ;  /* 0x0002c300ff099b82 */ /* 0x000e620000000800 */
[----:B--2---:R2:W-:Y:S01]  /*5d90*/  SYNCS.ARRIVE.TRANS64.RED.A1T0 RZ, [R0+URZ], RZ ;  /* 0x000000ff00ff79a7 */ /* 0x0045e200081004ff */
[----:B----4-:R-:W-:Y:S04]  /*5da0*/  LOP3.LUT P4, RZ, R18, 0x1, RZ, 0xc0, !PT ;  /* 0x0000000112ff7812 */ /* 0x010fe8000788c0ff */
[----:B------:R-:W-:Y:S09]  /*5db0*/  P2R R79, PR, RZ, 0x10 ;  /* 0x00000010ff4f7803 */ /* 0x000ff20000000000 */
[----:B------:R-:W-:Y:S02]  /*5dc0*/  @P4 MOV R30, R16 ;  /* 0x00000010001e4202 */ /* 0x000fe40000000f00 */
[----:B------:R-:W-:Y:S01]  /*5dd0*/  @P4 LOP3.LUT R29, R17, 0xffff, RZ, 0xc0, !PT ;  /* 0x0000ffff111d4812 */ /* 0x000fe200078ec0ff */
[----:B--23--:R-:W-:Y:S06]  /*5de0*/  @!P0 BRA `(.L_x_112) ;  /* 0x0000000000a48947 */ /* 0x00cfec0003800000 */
[----:B------:R-:W-:Y:S01]  /*5df0*/  IMAD.HI.U32 R0, R68, R25, RZ ;  /* 0x0000001944007227 */ /* 0x000fe200078e00ff */
[----:B------:R-:W-:Y:S02]  /*5e00*/  ISETP.NE.AND P0, PT, R24, 0x1, PT ;  /* 0x000000011800780c */ /* 0x000fe40003f05270 */
[----:B------:R-:W-:Y:S01]  /*5e10*/  ISETP.NE.AND P2, PT, R26, 0x1, PT ;  /* 0x000000011a00780c */ /* 0x000fe20003f45270 */
[----:B------:R-:W-:Y:S01]  /*5e20*/  IMAD.HI.U32 R6, R69, R62, RZ ;  /* 0x0000003e45067227 */ /* 0x000fe200078e00ff */
[----:B------:R-:W-:Y:S02]  /*5e30*/  SHF.R.U32.HI R0, RZ, R67, R0 ;  /* 0x00000043ff007219 */ /* 0x000fe40000011600 */
[----:B------:R-:W-:Y:S01]  /*5e40*/  ISETP.NE.AND P3, PT, R28, 0x1, PT ;  /* 0x000000011c00780c */ /* 0x000fe20003f65270 */
[----:B------:R-:W-:Y:S01]  /*5e50*/  IMAD.HI.U32 R8, R29, R25, RZ ;  /* 0x000000191d087227 */ /* 0x000fe200078e00ff */
[-C--:B------:R-:W-:Y:S02]  /*5e60*/  SHF.R.U32.HI R6, RZ, R63.reuse, R6 ;  /* 0x0000003fff067219 */ /* 0x080fe40000011606 */
[----:B------:R-:W-:Y:S01]  /*5e70*/  SEL R0, R68, R0, !P0 ;  /* 0x0000000044007207 */ /* 0x000fe20004000000 */
[----:B------:R-:W-:Y:S01]  /*5e80*/  IMAD.HI.U32 R7, R30, R62, RZ ;  /* 0x0000003e1e077227 */ /* 0x000fe200078e00ff */
[----:B------:R-:W-:Y:S03]  /*5e90*/  SEL R6, R69, R6, !P3 ;  /* 0x0000000645067207 */ /* 0x000fe60005800000 */
[-C--:B------:R-:W-:Y:S01]  /*5ea0*/  IMAD.HI.U32 R5, R0, R22.reuse, RZ ;  /* 0x0000001600057227 */ /* 0x080fe200078e00ff */
[----:B------:R-:W-:Y:S03]  /*5eb0*/  SHF.R.U32.HI R7, RZ, R63, R7 ;  /* 0x0000003fff077219 */ /* 0x000fe60000011607 */
[----:B------:R-:W-:Y:S01]  /*5ec0*/  IMAD.HI.U32 R2, R6, R22, RZ ;  /* 0x0000001606027227 */ /* 0x000fe200078e00ff */
[----:B------:R-:W-:Y:S02]  /*5ed0*/  @P2 SHF.R.U32.HI R0, RZ, R23, R5 ;  /* 0x00000017ff002219 */ /* 0x000fe40000011605 */
[----:B------:R-:W-:Y:S02]  /*5ee0*/  SHF.R.U32.HI R5, RZ, R67, R8 ;  /* 0x00000043ff057219 */ /* 0x000fe40000011608 */
[----:B------:R-:W-:Y:S01]  /*5ef0*/  @P2 SHF.R.U32.HI R6, RZ, R23, R2 ;  /* 0x00000017ff062219 */ /* 0x000fe20000011602 */
[----:B------:R-:W-:Y:S01]  /*5f00*/  IMAD R0, R26, R0, RZ ;  /* 0x000000001a007224 */ /* 0x000fe200078e02ff */
[----:B------:R-:W-:Y:S02]  /*5f10*/  SEL R5, R29, R5, !P0 ;  /* 0x000000051d057207 */ /* 0x000fe40004000000 */
[----:B------:R-:W-:Y:S01]  /*5f20*/  SEL R2, R30, R7, !P3 ;  /* 0x000000071e027207 */ /* 0x000fe20005800000 */
[----:B------:R-:W-:Y:S01]  /*5f30*/  IMAD R7, R26, R6, RZ ;  /* 0x000000061a077224 */ /* 0x000fe200078e02ff */
[C---:B------:R-:W-:Y:S01]  /*5f40*/  ISETP.GE.AND P0, PT, R5.reuse, R0, PT ;  /* 0x000000000500720c */ /* 0x040fe20003f06270 */
[C---:B------:R-:W-:Y:S03]  /*5f50*/  IMAD.HI.U32 R0, R5.reuse, R22, RZ ;  /* 0x0000001605007227 */ /* 0x040fe600078e00ff */
[C---:B------:R-:W-:Y:S02]  /*5f60*/  ISETP.GE.OR P0, PT, R2.reuse, R7, P0 ;  /* 0x000000070200720c */ /* 0x040fe40000706670 */
[----:B------:R-:W-:Y:S04]  /*5f70*/  SHF.R.U32.HI R0, RZ, R23, R0 ;  /* 0x00000017ff007219 */ /* 0x000fe80000011600 */
[C---:B------:R-:W-:Y:S05]  /*5f80*/  SEL R8, R5.reuse, R0, !P2 ;  /* 0x0000000005087207 */ /* 0x040fea0005000000 */
        /* <DEDUP_REMOVED lines=14> */
[----:B------:R-:W-:Y:S07]  /*6070*/  IMAD R29, R5, R24, R29 ;  /* 0x00000018051d7224 */ /* 0x000fee00078e021d */
.L_x_112:
[----:B-1----:R-:W-:Y:S01]  /*6080*/  @!P1 ISETP.NE.AND P0, PT, R10, 0x1, PT ;  /* 0x000000010a00980c */ /* 0x002fe20003f05270 */
[----:B------:R-:W-:Y:S01]  /*6090*/  @!P1 IMAD.HI.U32 R2, R29, R11, RZ ;  /* 0x0000000b1d029227 */ /* 0x000fe200078e00ff */
[----:B------:R-:W-:Y:S01]  /*60a0*/  R2UR UR5, R3 ;  /* 0x00000000030572ca */ /* 0x000fe200000e0000 */
[----:B------:R-:W-:Y:S01]  /*60b0*/  BSSY.RECONVERGENT B6, `(.L_x_113) ;  /* 0x0000031000067945 */ /* 0x000fe20003800200 */
[----:B------:R-:W-:Y:S01]  /*60c0*/  R2UR UR4, R4 ;  /* 0x00000000040472ca */ /* 0x000fe200000e0000 */
[----:B------:R-:W-:Y:S01]  /*60d0*/  @!P1 IMAD.HI.U32 R0, R30, R12, RZ ;  /* 0x0000000c1e009227 */ /* 0x000fe200078e00ff */
[----:B------:R-:W-:Y:S02]  /*60e0*/  @!P1 SHF.R.U32.HI R2, RZ, R14, R2 ;  /* 0x0000000eff029219 */ /* 0x000fe40000011602 */
[----:B------:R-:W-:Y:S01]  /*60f0*/  @!P1 ISETP.NE.AND P2, PT, R9, 0x1, PT ;  /* 0x000000010900980c */ /* 0x000fe20003f45270 */
[----:B------:R-:W-:Y:S01]  /*6100*/  VIADD R80, R80, 0x1 ;  /* 0x0000000150507836 */ /* 0x000fe20000000000 */
[----:B------:R-:W-:Y:S02]  /*6110*/  @!P1 SEL R2, R29, R2, !P0 ;  /* 0x000000021d029207 */ /* 0x000fe40004000000 */
[----:B------:R-:W-:Y:S02]  /*6120*/  @!P1 SHF.R.U32.HI R0, RZ, R13, R0 ;  /* 0x0000000dff009219 */ /* 0x000fe40000011600 */
[----:B------:R-:W-:Y:S01]  /*6130*/  LOP3.LUT P0, RZ, R74, 0x90, RZ, 0xc0, !PT ;  /* 0x000000904aff7812 */ /* 0x000fe2000780c0ff */
[----:B------:R-:W-:Y:S01]  /*6140*/  USHF.L.U32 UR42, UR5, 0x6, URZ ;  /* 0x00000006052a7899 */ /* 0x000fe200080006ff */
[----:B------:R-:W-:Y:S01]  /*6150*/  @!P1 SEL R3, R30, R0, !P2 ;  /* 0x000000001e039207 */ /* 0x000fe20005000000 */
[----:B------:R-:W-:Y:S01]  /*6160*/  USHF.L.U32 UR41, UR4, 0x7, URZ ;  /* 0x0000000704297899 */ /* 0x000fe200080006ff */
[----:B------:R-:W-:Y:S03]  /*6170*/  @P4 SHF.R.U32.HI R75, RZ, 0x10, R17 ;  /* 0x00000010ff4b4819 */ /* 0x000fe60000011611 */
[----:B------:R-:W-:Y:S02]  /*6180*/  @!P1 IMAD.IADD R0, R2, 0x1, -R3 ;  /* 0x0000000102009824 */ /* 0x000fe400078e0a03 */
[----:B------:R-:W-:Y:S02]  /*6190*/  @!P1 IMAD.IADD R2, R3, 0x1, -R2 ;  /* 0x0000000103029824 */ /* 0x000fe400078e0a02 */
[----:B------:R-:W-:Y:S02]  /*61a0*/  @!P1 IMAD R30, R0, R9, R30 ;  /* 0x00000009001e9224 */ /* 0x000fe400078e021e */
[----:B------:R-:W-:Y:S01]  /*61b0*/  @!P1 IMAD R29, R2, R10, R29 ;  /* 0x0000000a021d9224 */ /* 0x000fe200078e021d */
[----:B------:R-:W-:Y:S06]  /*61c0*/  @!P0 BRA `(.L_x_114) ;  /* 0x00000000007c8947 */ /* 0x000fec0003800000 */
[----:B------:R-:W1:Y:S01]  /*61d0*/  LDCU.64 UR8, c[0x4][0x80] ;  /* 0x01001000ff0877ac */ /* 0x000e620008000a00 */
[----:B------:R-:W-:Y:S01]  /*61e0*/  MOV R2, 0x0 ;  /* 0x0000000000027802 */ /* 0x000fe20000000f00 */
[----:B------:R-:W-:Y:S02]  /*61f0*/  HFMA2 R12, -RZ, RZ, 0, 5.9604644775390625e-08 ;  /* 0x00000001ff0c7431 */ /* 0x000fe400000001ff */
[----:B------:R-:W-:Y:S01]  /*6200*/  IMAD.MOV.U32 R8, RZ, RZ, 0x70 ;  /* 0x00000070ff087424 */ /* 0x000fe200078e00ff */
[----:B------:R2:W3:Y:S01]  /*6210*/  LDC.64 R14, c[0x4][R2] ;  /* 0x01000000020e7b82 */ /* 0x0004e20000000a00 */
[----:B------:R-:W4:Y:S01]  /*6220*/  LDCU.64 UR6, c[0x4][0x88] ;  /* 0x01001100ff0677ac */ /* 0x000f220008000a00 */
[----:B------:R-:W-:Y:S01]  /*6230*/  IMAD.MOV.U32 R13, RZ, RZ, RZ ;  /* 0x000000ffff0d7224 */ /* 0x000fe200078e00ff */
[----:B------:R-:W2:Y:S01]  /*6240*/  LDCU.64 UR4, c[0x4][0x8] ;  /* 0x01000100ff0477ac */ /* 0x000ea20008000a00 */
[----:B-1----:R-:W-:Y:S01]  /*6250*/  MOV R5, UR9 ;  /* 0x0000000900057c02 */ /* 0x002fe20008000f00 */
[----:B------:R-:W-:Y:S01]  /*6260*/  IMAD.U32 R4, RZ, RZ, UR8 ;  /* 0x00000008ff047e24 */ /* 0x000fe2000f8e00ff */
[----:B----4-:R-:W-:Y:S01]  /*6270*/  MOV R7, UR7 ;  /* 0x0000000700077c02 */ /* 0x010fe20008000f00 */
[----:B------:R-:W-:Y:S01]  /*6280*/  IMAD.U32 R6, RZ, RZ, UR6 ;  /* 0x00000006ff067e24 */ /* 0x000fe2000f8e00ff */
[----:B--2---:R-:W-:Y:S01]  /*6290*/  MOV R11, UR5 ;  /* 0x00000005000b7c02 */ /* 0x004fe20008000f00 */
[----:B------:R-:W-:Y:S02]  /*62a0*/  IMAD.U32 R10, RZ, RZ, UR4 ;  /* 0x00000004ff0a7e24 */ /* 0x000fe4000f8e00ff */
[----:B------:R-:W-:Y:S07]  /*62b0*/  LEPC R20, `(.L_x_115) ;  /* 0x000000001014794e */ /* 0x000fee0000000000 */
[----:B---3-5:R-:W-:Y:S05]  /*62c0*/  CALL.ABS.NOINC R14 ;  /* 0x000000000e007343 */ /* 0x028fea0003c00000 */
.L_x_115:
[----:B------:R-:W1:Y:S01]  /*62d0*/  LDCU.64 UR8, c[0x4][0x80] ;  /* 0x01001000ff0877ac */ /* 0x000e620008000a00 */
[----:B------:R-:W2:Y:S01]  /*62e0*/  LDC.64 R2, c[0x4][R2] ;  /* 0x0100000002027b82 */ /* 0x000ea20000000a00 */
[----:B------:R-:W-:Y:S02]  /*62f0*/  HFMA2 R12, -RZ, RZ, 0, 5.9604644775390625e-08 ;  /* 0x00000001ff0c7431 */ /* 0x000fe400000001ff */
[----:B------:R-:W-:Y:S02]  /*6300*/  IMAD.MOV.U32 R8, RZ, RZ, 0x70 ;  /* 0x00000070ff087424 */ /* 0x000fe400078e00ff */
[----:B------:R-:W-:Y:S01]  /*6310*/  IMAD.MOV.U32 R13, RZ, RZ, RZ ;  /* 0x000000ffff0d7224 */ /* 0x000fe200078e00ff */
[----:B------:R-:W3:Y:S01]  /*6320*/  LDCU.64 UR6, c[0x4][0x88] ;  /* 0x01001100ff0677ac */ /* 0x000ee20008000a00 */
[----:B------:R-:W4:Y:S01]  /*6330*/  LDCU.64 UR4, c[0x4][0x8] ;  /* 0x01000100ff0477ac */ /* 0x000f220008000a00 */
[----:B-1----:R-:W-:Y:S02]  /*6340*/  MOV R4, UR8 ;  /* 0x0000000800047c02 */ /* 0x002fe40008000f00 */
[----:B------:R-:W-:Y:S02]  /*6350*/  MOV R5, UR9 ;  /* 0x0000000900057c02 */ /* 0x000fe40008000f00 */
[----:B---3--:R-:W-:Y:S01]  /*6360*/  MOV R7, UR7 ;  /* 0x0000000700077c02 */ /* 0x008fe20008000f00 */
[----:B------:R-:W-:Y:S01]  /*6370*/  IMAD.U32 R6, RZ, RZ, UR6 ;  /* 0x00000006ff067e24 */ /* 0x000fe2000f8e00ff */
[----:B----4-:R-:W-:Y:S01]  /*6380*/  MOV R11, UR5 ;  /* 0x00000005000b7c02 */ /* 0x010fe20008000f00 */
[----:B------:R-:W-:Y:S02]  /*6390*/  IMAD.U32 R10, RZ, RZ, UR4 ;  /* 0x00000004ff0a7e24 */ /* 0x000fe4000f8e00ff */
[----:B------:R-:W-:Y:S07]  /*63a0*/  LEPC R20, `(.L_x_114) ;  /* 0x000000001014794e */ /* 0x000fee0000000000 */
[----:B--2---:R-:W-:Y:S05]  /*63b0*/  CALL.ABS.NOINC R2 ;  /* 0x0000000002007343 */ /* 0x004fea0003c00000 */
.L_x_114:
[----:B------:R-:W-:Y:S05]  /*63c0*/  BSYNC.RECONVERGENT B6 ;  /* 0x0000000000067941 */ /* 0x000fea0003800200 */
.L_x_113:
[C---:B------:R-:W-:Y:S02]  /*63d0*/  ISETP.NE.U32.AND P2, PT, R60.reuse, RZ, PT ;  /* 0x000000ff3c00720c */ /* 0x040fe40003f45070 */
[----:B------:R-:W-:Y:S02]  /*63e0*/  ISETP.NE.U32.AND P0, PT, RZ, UR38, PT ;  /* 0x00000026ff007c0c */ /* 0x000fe4000bf05070 */
[C---:B------:R-:W-:Y:S02]  /*63f0*/  ISETP.NE.AND.EX P2, PT, R61.reuse, RZ, PT, P2 ;  /* 0x000000ff3d00720c */ /* 0x040fe40003f45320 */
[----:B------:R-:W-:Y:S02]  /*6400*/  ISETP.NE.U32.AND P4, PT, R60, RZ, PT ;  /* 0x000000ff3c00720c */ /* 0x000fe40003f85070 */
[----:B------:R-:W-:Y:S02]  /*6410*/  ISETP.NE.AND.EX P0, PT, RZ, UR39, PT, P0 ;  /* 0x00000027ff007c0c */ /* 0x000fe4000bf05300 */
[----:B------:R-:W-:Y:S02]  /*6420*/  ISETP.NE.U32.AND P1, PT, R56, RZ, PT ;  /* 0x000000ff3800720c */ /* 0x000fe40003f25070 */
[----:B------:R-:W-:Y:S02]  /*6430*/  ISETP.NE.U32.AND P3, PT, RZ, UR38, PT ;  /* 0x00000026ff007c0c */ /* 0x000fe4000bf65070 */
[----:B------:R-:W-:Y:S03]  /*6440*/  ISETP.NE.AND.EX P4, PT, R61, RZ, P0, P4 ;  /* 0x000000ff3d00720c */ /* 0x000fe60000785340 */
[----:B------:R-:W-:Y:S10]  /*6450*/  @!P2 BRA `(.L_x_116) ;  /* 0x00000000002ca947 */ /* 0x000ff40003800000 */
[----:B------:R-:W-:Y:S01]  /*6460*/  ISETP.NE.U32.AND P0, PT, R58, RZ, PT ;  /* 0x000000ff3a00720c */ /* 0x000fe20003f05070 */
[----:B------:R-:W-:Y:S03]  /*6470*/  IMAD.MOV.U32 R66, RZ, RZ, 0x1 ;  /* 0x00000001ff427424 */ /* 0x000fe600078e00ff */
[----:B------:R-:W-:Y:S11]  /*6480*/  ISETP.NE.AND.EX P0, PT, R59, RZ, PT, P0 ;  /* 0x000000ff3b00720c */ /* 0x000ff60003f05300 */
[----:B------:R-:W-:Y:S02]  /*6490*/  @!UPT UIADD3 URZ, UPT, UPT, URZ, URZ, URZ ;  /* 0x000000fffffff290 */ /* 0x000fe4000fffe0ff */
[----:B------:R-:W1:Y:S01]  /*64a0*/  @P0 LDC.64 R2, c[0x0][0x888] ;  /* 0x00022200ff020b82 */ /* 0x000e620000000a00 */
[----:B------:R-:W-:Y:S04]  /*64b0*/  @P0 IMAD R0, R60, UR52, RZ ;  /* 0x000000343c000c24 */ /* 0x000fe8000f8e02ff */
[----:B-1----:R-:W-:Y:S04]  /*64c0*/  @P0 IMAD.WIDE R2, R0, 0x4, R2 ;  /* 0x0000000400020825 */ /* 0x002fe800078e0202 */
[----:B------:R-:W-:Y:S01]  /*64d0*/  HFMA2 R0, -RZ, RZ, 0, 5.9604644775390625e-08 ;  /* 0x00000001ff007431 */ /* 0x000fe200000001ff */
[----:B-----5:R1:W5:Y:S04]  /*64e0*/  @P0 LDG.E R35, desc[UR50][R2.64] ;  /* 0x0000003202230981 */ /* 0x020368000c1e1900 */
[----:B------:R-:W-:Y:S01]  /*64f0*/  @!P0 PRMT R66, R0, 0x7610, R66 ;  /* 0x0000761000428816 */ /* 0x000fe20000000042 */
[----:B-1----:R-:W2:Y:S06]  /*6500*/  @!P0 LDC R35, c[0x0][0x880] ;  /* 0x00022000ff238b82 */ /* 0x002eac0000000800 */
.L_x_116:
[----:B------:R-:W-:Y:S02]  /*6510*/  ISETP.NE.AND.EX P1, PT, R57, RZ, PT, P1 ;  /* 0x000000ff3900720c */ /* 0x000fe40003f25310 */
[----:B------:R-:W-:Y:S02]  /*6520*/  PLOP3.LUT P0, PT, PT, PT, PT, 0x8, 0x80 ;  /* 0x000000000080781c */ /* 0x000fe40003f0e170 */
[----:B------:R-:W-:Y:S02]  /*6530*/  ISETP.NE.AND.EX P3, PT, RZ, UR39, PT, P3 ;  /* 0x00000027ff007c0c */ /* 0x000fe4000bf65330 */
[----:B------:R-:W-:Y:S07]  /*6540*/  @!P4 PLOP3.LUT P0, PT, P2, PT, PT, 0x80, 0x8 ;  /* 0x000000000008c81c */ /* 0x000fee000170f070 */
[----:B------:R-:W-:Y:S06]  /*6550*/  @!P1 BRA `(.L_x_117) ;  /* 0x0000000000209947 */ /* 0x000fec0003800000 */
[----:B------:R-:W-:Y:S04]  /*6560*/  ISETP.NE.U32.AND P1, PT, R54, RZ, PT ;  /* 0x000000ff3600720c */ /* 0x000fe80003f25070 */
[----:B------:R-:W-:Y:S11]  /*6570*/  ISETP.NE.AND.EX P1, PT, R55, RZ, PT, P1 ;  /* 0x000000ff3700720c */ /* 0x000ff60003f25310 */
[----:B------:R-:W-:Y:S02]  /*6580*/  @!UPT UIADD3 URZ, UPT, UPT, URZ, URZ, URZ ;  /* 0x000000fffffff290 */ /* 0x000fe4000fffe0ff */
[----:B------:R-:W1:Y:S01]  /*6590*/  @P1 LDC.64 R2, c[0x0][0x8a8] ;  /* 0x00022a00ff021b82 */ /* 0x000e620000000a00 */
[----:B------:R-:W-:Y:S04]  /*65a0*/  @P1 IMAD R0, R56, UR52, RZ ;  /* 0x0000003438001c24 */ /* 0x000fe8000f8e02ff */
[----:B-1----:R-:W-:Y:S05]  /*65b0*/  @P1 IMAD.WIDE R2, R0, 0x4, R2 ;  /* 0x0000000400021825 */ /* 0x002fea00078e0202 */
[----:B-----5:R1:W5:Y:S02]  /*65c0*/  @P1 LDG.E R33, desc[UR50][R2.64] ;  /* 0x0000003202211981 */ /* 0x020364000c1e1900 */
[----:B-1----:R-:W3:Y:S02]  /*65d0*/  @!P1 LDC R33, c[0x0][0x8a0] ;  /* 0x00022800ff219b82 */ /* 0x002ee40000000800 */
.L_x_117:
[----:B--2--5:R-:W-:Y:S01]  /*65e0*/  FSETP.NEU.AND P1, PT, R35, RZ, PT ;  /* 0x000000ff2300720b */ /* 0x024fe20003f2d000 */
[----:B------:R-:W1:Y:S01]  /*65f0*/  LDCU UR4, c[0x0][0x8c8] ;  /* 0x00011900ff0477ac */ /* 0x000e620008000800 */
[----:B------:R-:W-:Y:S02]  /*6600*/  SEL R6, RZ, 0xffffffff, P3 ;  /* 0xffffffffff067807 */ /* 0x000fe40001800000 */
[----:B------:R-:W-:Y:S01]  /*6610*/  @!P4 LOP3.LUT P3, RZ, R66, 0xff, RZ, 0xc0, !PT ;  /* 0x000000ff42ffc812 */ /* 0x000fe2000786c0ff */
[----:B------:R-:W-:Y:S01]  /*6620*/  UISETP.NE.U32.AND UP0, UPT, UR44, URZ, UPT ;  /* 0x000000ff2c00728c */ /* 0x000fe2000bf05070 */
[----:B------:R-:W-:Y:S02]  /*6630*/  @!P4 SEL R0, RZ, 0xffffffff, P1 ;  /* 0xffffffffff00c807 */ /* 0x000fe40000800000 */
[----:B------:R-:W-:Y:S01]  /*6640*/  LOP3.LUT R78, R78, 0x1, RZ, 0x3c, !PT ;  /* 0x000000014e4e7812 */ /* 0x000fe200078e3cff */
[----:B------:R-:W-:Y:S01]  /*6650*/  UISETP.NE.AND.EX UP0, UPT, UR45, URZ, UPT, UP0 ;  /* 0x000000ff2d00728c */ /* 0x000fe2000bf05300 */
[----:B------:R-:W-:Y:S04]  /*6660*/  @P0 SEL R0, R6, R0, !P3 ;  /* 0x0000000006000207 */ /* 0x000fe80005800000 */
[----:B------:R-:W-:Y:S04]  /*6670*/  @!P4 LOP3.LUT R0, R0, 0x1, RZ, 0xc0, !PT ;  /* 0x000000010000c812 */ /* 0x000fe800078ec0ff */
[----:B------:R-:W-:Y:S01]  /*6680*/  ISETP.NE.U32.OR P5, PT, R0, 0x1, P4 ;  /* 0x000000010000780c */ /* 0x000fe200027a5470 */
[----:B-1----:R-:W-:Y:S03]  /*6690*/  IMAD.U32 R2, RZ, RZ, UR4 ;  /* 0x00000004ff027e24 */ /* 0x002fe6000f8e00ff */
[----:B------:R-:W-:Y:S09]  /*66a0*/  P2R R81, PR, RZ, 0x20 ;  /* 0x00000020ff517803 */ /* 0x000ff20000000000 */
[----:B------:R-:W-:Y:S01]  /*66b0*/  @P5 SHF.L.U32 R7, R78, 0x1f, RZ ;  /* 0x0000001f4e075819 */ /* 0x000fe200000006ff */
[----:B------:R-:W-:Y:S06]  /*66c0*/  BRA.U !UP0, `(.L_x_118) ;  /* 0x0000000108507547 */ /* 0x000fec000b800000 */
[----:B------:R-:W-:Y:S02]  /*66d0*/  VIADD R0, R32, UR41 ;  /* 0x0000002920007c36 */ /* 0x000fe40008000000 */
[C---:B------:R-:W-:Y:S03]  /*66e0*/  VIADD R2, R31.reuse, UR42 ;  /* 0x0000002a1f027c36 */ /* 0x040fe60008000000 */
[----:B------:R-:W-:Y:S02]  /*66f0*/  ISETP.GE.AND P0, PT, R0, UR37, PT ;  /* 0x0000002500007c0c */ /* 0x000fe4000bf06270 */
[----:B------:R-:W-:Y:S02]  /*6700*/  MOV R0, UR42 ;  /* 0x0000002a00007c02 */ /* 0x000fe40008000f00 */
[----:B------:R-:W-:Y:S11]  /*6710*/  ISETP.GE.OR P0, PT, R2, UR36, P0 ;  /* 0x0000002402007c0c */ /* 0x000ff60008706670 */
[----:B------:R-:W-:Y:S02]  /*6720*/  @!UPT UIADD3 URZ, UPT, UPT, URZ, URZ, URZ ;  /* 0x000000fffffff290 */ /* 0x000fe4000fffe0ff */
[----:B------:R-:W1:Y:S01]  /*6730*/  @!P0 LDC.64 R4, c[0x0][0x8d0] ;  /* 0x00023400ff048b82 */ /* 0x000e620000000a00 */
[----:B------:R-:W-:Y:S01]  /*6740*/  VOTEU.ALL UP0, P0 ;  /* 0x0000000000ff7886 */ /* 0x000fe20000000000 */
[----:B------:R-:W-:Y:S04]  /*6750*/  @!P0 IADD3 R2, P3, PT, R31, UR42, RZ ;  /* 0x0000002a1f028c10 */ /* 0x000fe8000ff7e0ff */
[----:B------:R-:W-:Y:S01]  /*6760*/  @!UP0 USHF.R.S32.HI UR4, URZ, 0x1f, UR52 ;  /* 0x0000001fff048899 */ /* 0x000fe20008011434 */
[----:B------:R-:W-:Y:S05]  /*6770*/  @!P0 LEA.HI.X.SX32 R3, R0, RZ, 0x1, P3 ;  /* 0x000000ff00038211 */ /* 0x000fea00018f0eff */
[C---:B-1----:R-:W-:Y:S02]  /*6780*/  @!P0 IMAD R0, R4.reuse, UR4, RZ ;  /* 0x0000000404008c24 */ /* 0x042fe4000f8e02ff */
[----:B------:R-:W-:Y:S04]  /*6790*/  @!P0 IMAD.WIDE.U32 R2, R4, UR52, R2 ;  /* 0x0000003404028c25 */ /* 0x000fe8000f8e0002 */
[----:B------:R-:W-:Y:S01]  /*67a0*/  @!P0 IMAD R0, R5, UR52, R0 ;  /* 0x0000003405008c24 */ /* 0x000fe2000f8e0200 */
[C---:B------:R-:W-:Y:S03]  /*67b0*/  @!P0 LEA R4, P3, R2.reuse, UR44, 0x1 ;  /* 0x0000002c02048c11 */ /* 0x040fe6000f8608ff */
[----:B------:R-:W-:Y:S05]  /*67c0*/  @!P0 IMAD.IADD R0, R3, 0x1, R0 ;  /* 0x0000000103008824 */ /* 0x000fea00078e0200 */
[----:B------:R-:W-:Y:S01]  /*67d0*/  @!P0 LEA.HI.X R5, R2, UR45, R0, 0x1, P3 ;  /* 0x0000002d02058c11 */ /* 0x000fe200098f0c00 */
[----:B------:R-:W-:Y:S04]  /*67e0*/  HFMA2 R2, -RZ, RZ, 0, 0 ;  /* 0x00000000ff027431 */ /* 0x000fe800000001ff */
[----:B------:R-:W2:Y:S02]  /*67f0*/  @!P0 LDG.E.U16 R4, desc[UR50][R4.64] ;  /* 0x0000003204048981 */ /* 0x000ea4000c1e1500 */
[----:B--2---:R-:W-:Y:S07]  /*6800*/  @!P0 IMAD.U32 R2, R4, 0x10000, RZ ;  /* 0x0001000004028824 */ /* 0x004fee00078e00ff */
.L_x_118:
[----:B------:R-:W1:Y:S01]  /*6810*/  @P5 SYNCS.PHASECHK.TRANS64.TRYWAIT P3, [UR47+0xd0], R7 ;  /* 0x0000d007ff0055a7 */ /* 0x000e62000806112f */
[----:B------:R-:W-:Y:S01]  /*6820*/  LEA R83, R53, UR47, 0x3 ;  /* 0x0000002f35537c11 */ /* 0x000fe2000f8e18ff */
[----:B------:R-:W-:Y:S01]  /*6830*/  IMAD.SHL.U32 R84, R70, 0x2, RZ ;  /* 0x0000000246547824 */ /* 0x000fe200078e00ff */
[----:B------:R-:W-:Y:S01]  /*6840*/  SHF.L.U32 R0, R77, 0x1f, RZ ;  /* 0x0000001f4d007819 */ /* 0x000fe200000006ff */
[----:B------:R-:W-:Y:S01]  /*6850*/  BSSY B1, `(.L_x_119) ;  /* 0x0000028000017945 */ /* 0x000fe20003800000 */
[----:B------:R-:W-:Y:S01]  /*6860*/  SEL R3, RZ, 0xffffffff, P1 ;  /* 0xffffffffff037807 */ /* 0x000fe20000800000 */
[----:B------:R-:W-:Y:S01]  /*6870*/  IMAD.MOV.U32 R45, RZ, RZ, 0x1 ;  /* 0x00000001ff2d7424 */ /* 0x000fe200078e00ff */
[----:B------:R-:W-:Y:S01]  /*6880*/  LOP3.LUT P1, R82, R66, 0xff, RZ, 0xc0, !PT ;  /* 0x000000ff42527812 */ /* 0x000fe2000782c0ff */
[----:B------:R-:W-:Y:S01]  /*6890*/  IMAD R34, R53, 0x40, R52 ;  /* 0x0000004035227824 */ /* 0x000fe200078e0234 */
[----:B------:R-:W-:Y:S01]  /*68a0*/  CS2R R50, SRZ ;  /* 0x0000000000327805 */ /* 0x000fe2000001ff00 */
[----:B------:R-:W-:Y:S01]  /*68b0*/  IMAD.MOV.U32 R44, RZ, RZ, RZ ;  /* 0x000000ffff2c7224 */ /* 0x000fe200078e00ff */
[----:B------:R-:W-:Y:S02]  /*68c0*/  @P2 SEL R3, R6, R3, !P1 ;  /* 0x0000000306032207 */ /* 0x000fe40004800000 */
[----:B------:R-:W-:Y:S02]  /*68d0*/  CS2R R48, SRZ ;  /* 0x0000000000307805 */ /* 0x000fe4000001ff00 */
[----:B------:R-:W-:Y:S02]  /*68e0*/  CS2R R42, SRZ ;  /* 0x00000000002a7805 */ /* 0x000fe4000001ff00 */
[----:B------:R-:W-:Y:S02]  /*68f0*/  CS2R R40, SRZ ;  /* 0x0000000000287805 */ /* 0x000fe4000001ff00 */
[----:B------:R-:W-:Y:S01]  /*6900*/  LOP3.LUT R3, R3, 0x1, RZ, 0xc0, !PT ;  /* 0x0000000103037812 */ /* 0x000fe200078ec0ff */
[----:B------:R2:W4:Y:S01]  /*6910*/  SYNCS.PHASECHK.TRANS64.TRYWAIT P0, [R83+URZ+0x140], R0 ;  /* 0x00014000530075a7 */ /* 0x00052200080011ff */
[----:B------:R-:W-:Y:S02]  /*6920*/  VIADD R85, R84, UR47 ;  /* 0x0000002f54557c36 */ /* 0x000fe40008000000 */
[----:B------:R-:W-:Y:S04]  /*6930*/  ISETP.NE.U32.AND P4, PT, R3, 0x1, PT ;  /* 0x000000010300780c */ /* 0x000fe80003f85070 */
[----:B------:R-:W-:Y:S02]  /*6940*/  P2R R46, PR, RZ, 0x10 ;  /* 0x00000010ff2e7803 */ /* 0x000fe40000000000 */
[----:B-1----:R-:W-:Y:S01]  /*6950*/  @P5 SEL R45, RZ, 0x1, !P3 ;  /* 0x00000001ff2d5807 */ /* 0x002fe20005800000 */
[----:B--2---:R-:W-:Y:S06]  /*6960*/  @!P5 BRA `(.L_x_120) ;  /* 0x000000000058d947 */ /* 0x004fec0003800000 */
[----:B------:R-:W-:Y:S01]  /*6970*/  VIADD R3, R85, 0x200 ;  /* 0x0000020055037836 */ /* 0x000fe20000000000 */
[----:B------:R-:W-:Y:S01]  /*6980*/  LOP3.LUT P5, RZ, R71, 0x40, RZ, 0xc0, !PT ;  /* 0x0000004047ff7812 */ /* 0x000fe200078ac0ff */
[----:B------:R-:W-:Y:S01]  /*6990*/  BSSY B0, `(.L_x_121) ;  /* 0x000000e000007945 */ /* 0x000fe20003800000 */
[----:B------:R-:W-:Y:S01]  /*69a0*/  ISETP.NE.AND P2, PT, R45, RZ, PT ;  /* 0x000000ff2d00720c */ /* 0x000fe20003f45270 */
[----:B------:R-:W-:Y:S01]  /*69b0*/  @P4 VIADD R5, R85, 0x210 ;  /* 0x0000021055054836 */ /* 0x000fe20000000000 */
[----:B------:R-:W-:Y:S01]  /*69c0*/  PLOP3.LUT P1, PT, PT, PT, PT, 0x8, 0x80 ;  /* 0x000000000080781c */ /* 0x000fe20003f2e170 */
[----:B------:R-:W-:Y:S01]  /*69d0*/  IMAD.MOV.U32 R51, RZ, RZ, RZ ;  /* 0x000000ffff337224 */ /* 0x000fe200078e00ff */
[----:B------:R-:W-:Y:S02]  /*69e0*/  @P4 PLOP3.LUT P1, PT, P5, PT, PT, 0x80, 0x8 ;  /* 0x000000000008481c */ /* 0x000fe40002f2f070 */
[----:B------:R-:W-:Y:S02]  /*69f0*/  CS2R R48, SRZ ;  /* 0x0000000000307805 */ /* 0x000fe4000001ff00 */
[----:B------:R-:W-:Y:S02]  /*6a00*/  CS2R R42, SRZ ;  /* 0x00000000002a7805 */ /* 0x000fe4000001ff00 */
[----:B------:R-:W-:Y:S07]  /*6a10*/  CS2R R40, SRZ ;  /* 0x0000000000287805 */ /* 0x000fee000001ff00 */
[----:B------:R-:W-:Y:S01]  /*6a20*/  @P1 VIADD R5, R3, 0xfffffff0 ;  /* 0xfffffff003051836 */ /* 0x000fe20000000000 */
[----:B------:R-:W-:Y:S06]  /*6a30*/  @P2 BRA `(.L_x_122) ;  /* 0x00000000000c2947 */ /* 0x000fec0003800000 */
[----:B------:R-:W-:Y:S04]  /*6a40*/  SHF.L.U32 R4, R78, 0x1f, RZ ;  /* 0x0000001f4e047819 */ /* 0x000fe800000006ff */
[----:B------:R-:W1:Y:S02]  /*6a50*/  SYNCS.PHASECHK.TRANS64.TRYWAIT P1, [UR47+0xd0], R4 ;  /* 0x0000d004ff0075a7 */ /* 0x000e64000802112f */
[----:B-1----:R-:W-:Y:S05]  /*6a60*/  @!P1 BRA `(.L_x_123) ;  /* 0x0000003400149947 */ /* 0x002fea0003800000 */
.L_x_122:
[----:B------:R-:W-:Y:S05]  /*6a70*/  BSYNC B0 ;  /* 0x0000000000007941 */ /* 0x000fea0003800000 */
.L_x_121:
[----:B------:R-:W-:Y:S01]  /*6a80*/  ISETP.NE.AND P1, PT, R46, RZ, PT ;  /* 0x000000ff2e00720c */ /* 0x000fe20003f25270 */
[----:B------:R-:W-:Y:S11]  /*6a90*/  HFMA2 R44, -RZ, RZ, 0, 5.9604644775390625e-08 ;  /* 0x00000001ff2c7431 */ /* 0x000ff600000001ff */
[----:B------:R-:W-:Y:S01]  /*6aa0*/  @!UPT UIADD3 URZ, UPT, UPT, URZ, URZ, URZ ;  /* 0x000000fffffff290 */ /* 0x000fe2000fffe0ff */
[----:B------:R2:W1:Y:S04]  /*6ab0*/  @P1 LDS.128 R48, [R5] ;  /* 0x0000000005301984 */ /* 0x0004680000000c00 */
[----:B------:R2:W1:Y:S02]  /*6ac0*/  @P1 LDS.128 R40, [R84+UR47+0x200] ;  /* 0x0002002f54281984 */ /* 0x0004640008000c00 */
.L_x_120:
[----:B------:R-:W-:Y:S05]  /*6ad0*/  BSYNC B1 ;  /* 0x0000000000017941 */ /* 0x000fea0003800000 */
.L_x_119:
[----:B-1----:R-:W-:Y:S04]  /*6ae0*/  SHF.R.U32.HI R3, RZ, 0x15, R34 ;  /* 0x00000015ff037819 */ /* 0x002fe80000011622 */
[----:B------:R-:W-:Y:S01]  /*6af0*/  LOP3.LUT P1, RZ, R3, 0x3, R72, 0x48, !PT ;  /* 0x0000000303ff7812 */ /* 0x000fe20007824848 */
[----:B------:R-:W-:Y:S01]  /*6b00*/  @!UPT UIADD3 URZ, UPT, UPT, URZ, URZ, URZ ;  /* 0x000000fffffff290 */ /* 0x000fe2000fffe0ff */
[----:B----4-:R-:W-:Y:S11]  /*6b10*/  @P0 BRA `(.L_x_124) ;  /* 0x0000000000080947 */ /* 0x010ff60003800000 */
[----:B------:R-:W1:Y:S02]  /*6b20*/  SYNCS.PHASECHK.TRANS64.TRYWAIT P0, [R83+URZ+0x140], R0 ;  /* 0x00014000530075a7 */ /* 0x000e6400080011ff */
[----:B-1----:R-:W-:Y:S05]  /*6b30*/  @!P0 BRA `(.L_x_125) ;  /* 0x0000003000f88947 */ /* 0x002fea0003800000 */
.L_x_124:
[----:B------:R-:W-:Y:S05]  /*6b40*/  @!P1 BRA `(.L_x_126) ;  /* 0x0000000000409947 */ /* 0x000fea0003800000 */
[----:B------:R-:W2:Y:S01]  /*6b50*/  LDCU.64 UR8, c[0x4][0x70] ;  /* 0x01000e00ff0877ac */ /* 0x000ea20008000a00 */
[----:B------:R-:W-:Y:S01]  /*6b60*/  MOV R15, 0x0 ;  /* 0x00000000000f7802 */ /* 0x000fe20000000f00 */
[----:B------:R-:W-:Y:S02]  /*6b70*/  HFMA2 R12, -RZ, RZ, 0, 5.9604644775390625e-08 ;  /* 0x00000001ff0c7431 */ /* 0x000fe400000001ff */
[----:B------:R-:W-:Y:S02]  /*6b80*/  IMAD.MOV.U32 R8, RZ, RZ, 0x192 ;  /* 0x00000192ff087424 */ /* 0x000fe400078e00ff */
[----:B------:R-:W-:Y:S01]  /*6b90*/  IMAD.MOV.U32 R13, RZ, RZ, RZ ;  /* 0x000000ffff0d7224 */ /* 0x000fe200078e00ff */
[----:B------:R-:W4:Y:S01]  /*6ba0*/  LDCU.64 UR6, c[0x4][0x78] ;  /* 0x01000f00ff0677ac */ /* 0x000f220008000a00 */
[----:B------:R-:W1:Y:S01]  /*6bb0*/  LDC.64 R14, c[0x4][R15] ;  /* 0x010000000f0e7b82 */ /* 0x000e620000000a00 */
[----:B------:R-:W5:Y:S01]  /*6bc0*/  LDCU.64 UR4, c[0x4][0x10] ;  /* 0x01000200ff0477ac */ /* 0x000f620008000a00 */
[----:B--2---:R-:W-:Y:S01]  /*6bd0*/  MOV R5, UR9 ;  /* 0x0000000900057c02 */ /* 0x004fe20008000f00 */
[----:B------:R-:W-:Y:S01]  /*6be0*/  IMAD.U32 R4, RZ, RZ, UR8 ;  /* 0x00000008ff047e24 */ /* 0x000fe2000f8e00ff */
[----:B----4-:R-:W-:Y:S01]  /*6bf0*/  MOV R7, UR7 ;  /* 0x0000000700077c02 */ /* 0x010fe20008000f00 */
[----:B------:R-:W-:Y:S01]  /*6c00*/  IMAD.U32 R6, RZ, RZ, UR6 ;  /* 0x00000006ff067e24 */ /* 0x000fe2000f8e00ff */
[----:B-----5:R-:W-:Y:S01]  /*6c10*/  MOV R11, UR5 ;  /* 0x00000005000b7c02 */ /* 0x020fe20008000f00 */
[----:B------:R-:W-:Y:S02]  /*6c20*/  IMAD.U32 R10, RZ, RZ, UR4 ;  /* 0x00000004ff0a7e24 */ /* 0x000fe4000f8e00ff */
[----:B------:R-:W-:Y:S07]  /*6c30*/  LEPC R20, `(.L_x_126) ;  /* 0x000000001014794e */ /* 0x000fee0000000000 */
[----:B-1-3--:R-:W-:Y:S05]  /*6c40*/  CALL.ABS.NOINC R14 ;  /* 0x000000000e007343 */ /* 0x00afea0003c00000 */
.L_x_126:
[----:B------:R-:W-:Y:S01]  /*6c50*/  SHF.L.U32 R20, R40, 0x10, RZ ;  /* 0x0000001028147819 */ /* 0x000fe200000006ff */
[----:B------:R-:W-:Y:S05]  /*6c60*/  WARPSYNC.ALL ;  /* 0x0000000000007948 */ /* 0x000fea0003800000 */
[----:B------:R-:W-:Y:S01]  /*6c70*/  R2UR UR4, R34 ;  /* 0x00000000220472ca */ /* 0x000fe200000e0000 */
[----:B------:R-:W-:Y:S01]  /*6c80*/  BSSY.RECONVERGENT B0, `(.L_x_127) ;  /* 0x0000056000007945 */ /* 0x000fe20003800200 */
[----:B------:R-:W-:Y:S02]  /*6c90*/  LOP3.LUT R21, R40, 0xffff0000, RZ, 0xc0, !PT ;  /* 0xffff000028157812 */ /* 0x000fe400078ec0ff */
[----:B------:R-:W-:Y:S02]  /*6ca0*/  MOV R47, 0x10 ;  /* 0x00000010002f7802 */ /* 0x000fe40000000f00 */
[----:B------:R-:W-:Y:S02]  /*6cb0*/  LOP3.LUT P6, RZ, R71, 0x40, RZ, 0xc0, !PT ;  /* 0x0000004047ff7812 */ /* 0x000fe400078cc0ff */
[----:B------:R-:W-:Y:S02]  /*6cc0*/  ISETP.NE.AND P0, PT, R73, RZ, PT ;  /* 0x000000ff4900720c */ /* 0x000fe40003f05270 */
[----:B------:R-:W-:Y:S03]  /*6cd0*/  SEL R47, R47, 0xfffffff0, !P6 ;  /* 0xfffffff02f2f7807 */ /* 0x000fe60007000000 */
[----:B--2---:R-:W1:Y:S01]  /*6ce0*/  LDTM.x16 R4, tmem[UR4] ;  /* 0x00000004000479ee */ /* 0x004e620008240000 */
[----:B------:R-:W-:Y:S01]  /*6cf0*/  IADD3 R85, PT, PT, R85, R47, RZ ;  /* 0x0000002f55557210 */ /* 0x000fe20007ffe0ff */
[C-C-:B-1-3--:R-:W-:Y:S01]  /*6d00*/  FFMA R0, R33.reuse, R4, R2.reuse ;  /* 0x0000000421007223 */ /* 0x14afe20000000002 */
[C-C-:B------:R-:W-:Y:S01]  /*6d10*/  FFMA R3, R33.reuse, R5, R2.reuse ;  /* 0x0000000521037223 */ /* 0x140fe20000000002 */
        /* <DEDUP_REMOVED lines=10> */
[--C-:B------:R-:W-:Y:S01]  /*6dc0*/  FFMA R12, R33, R16, R2.reuse ;  /* 0x00000010210c7223 */ /* 0x100fe20000000002 */
[----:B------:R-:W-:Y:S01]  /*6dd0*/  SHF.L.U32 R16, R41, 0x10, RZ ;  /* 0x0000001029107819 */ /* 0x000fe200000006ff */
[--C-:B------:R-:W-:Y:S01]  /*6de0*/  FFMA R13, R33, R17, R2.reuse ;  /* 0x00000011210d7223 */ /* 0x100fe20000000002 */
[----:B------:R-:W-:Y:S01]  /*6df0*/  LOP3.LUT R17, R41, 0xffff0000, RZ, 0xc0, !PT ;  /* 0xffff000029117812 */ /* 0x000fe200078ec0ff */
[C-C-:B------:R-:W-:Y:S01]  /*6e00*/  FFMA R18, R33.reuse, R18, R2.reuse ;  /* 0x0000001221127223 */ /* 0x140fe20000000002 */
[----:B------:R-:W-:Y:S01]  /*6e10*/  FFMA R19, R33, R19, R2 ;  /* 0x0000001321137223 */ /* 0x000fe20000000002 */
[C---:B------:R-:W-:Y:S01]  /*6e20*/  FFMA R0, R35.reuse, R20, R0 ;  /* 0x0000001423007223 */ /* 0x040fe20000000000 */
[C---:B------:R-:W-:Y:S01]  /*6e30*/  SHF.L.U32 R20, R42.reuse, 0x10, RZ ;  /* 0x000000102a147819 */ /* 0x040fe200000006ff */
[C---:B------:R-:W-:Y:S01]  /*6e40*/  FFMA R3, R35.reuse, R21, R3 ;  /* 0x0000001523037223 */ /* 0x040fe20000000003 */
[----:B------:R-:W-:Y:S01]  /*6e50*/  FFMA R6, R35, R16, R6 ;  /* 0x0000001023067223 */ /* 0x000fe20000000006 */
[----:B------:R-:W-:Y:S01]  /*6e60*/  LOP3.LUT R16, R43, 0xffff0000, RZ, 0xc0, !PT ;  /* 0xffff00002b107812 */ /* 0x000fe200078ec0ff */
[C---:B------:R-:W-:Y:S01]  /*6e70*/  FFMA R7, R35.reuse, R17, R7 ;  /* 0x0000001123077223 */ /* 0x040fe20000000007 */
[----:B------:R-:W-:Y:S01]  /*6e80*/  FFMA R4, R35, R20, R4 ;  /* 0x0000001423047223 */ /* 0x000fe20000000004 */
[----:B------:R-:W-:Y:S02]  /*6e90*/  F2FP.BF16.F32.PACK_AB R36, R3, R0 ;  /* 0x000000000324723e */ /* 0x000fe400000010ff */
[----:B------:R-:W-:Y:S02]  /*6ea0*/  LOP3.LUT R0, R42, 0xffff0000, RZ, 0xc0, !PT ;  /* 0xffff00002a007812 */ /* 0x000fe400078ec0ff */
[----:B------:R-:W-:Y:S02]  /*6eb0*/  SHF.L.U32 R3, R43, 0x10, RZ ;  /* 0x000000102b037819 */ /* 0x000fe400000006ff */
[----:B------:R-:W-:Y:S01]  /*6ec0*/  F2FP.BF16.F32.PACK_AB R37, R7, R6 ;  /* 0x000000060725723e */ /* 0x000fe200000010ff */
[C---:B------:R-:W-:Y:S01]  /*6ed0*/  FFMA R5, R35.reuse, R0, R5 ;  /* 0x0000000023057223 */ /* 0x040fe20000000005 */
[C---:B------:R-:W-:Y:S01]  /*6ee0*/  SHF.L.U32 R0, R48.reuse, 0x10, RZ ;  /* 0x0000001030007819 */ /* 0x040fe200000006ff */
[C---:B------:R-:W-:Y:S01]  /*6ef0*/  FFMA R10, R35.reuse, R3, R10 ;  /* 0x00000003230a7223 */ /* 0x040fe2000000000a */
[----:B------:R-:W-:Y:S01]  /*6f00*/  LOP3.LUT R3, R48, 0xffff0000, RZ, 0xc0, !PT ;  /* 0xffff000030037812 */ /* 0x000fe200078ec0ff */
[----:B------:R-:W-:Y:S01]  /*6f10*/  FFMA R11, R35, R16, R11 ;  /* 0x00000010230b7223 */ /* 0x000fe2000000000b */
[----:B------:R-:W-:Y:S01]  /*6f20*/  F2FP.BF16.F32.PACK_AB R38, R5, R4 ;  /* 0x000000040526723e */ /* 0x000fe200000010ff */
[----:B------:R-:W-:Y:S01]  /*6f30*/  FFMA R8, R35, R0, R8 ;  /* 0x0000000023087223 */ /* 0x000fe20000000008 */
[----:B------:R-:W-:Y:S01]  /*6f40*/  SHF.L.U32 R4, R49, 0x10, RZ ;  /* 0x0000001031047819 */ /* 0x000fe200000006ff */
[----:B------:R-:W-:Y:S01]  /*6f50*/  FFMA R9, R35, R3, R9 ;  /* 0x0000000323097223 */ /* 0x000fe20000000009 */
[----:B------:R-:W-:Y:S02]  /*6f60*/  LOP3.LUT R0, R49, 0xffff0000, RZ, 0xc0, !PT ;  /* 0xffff000031007812 */ /* 0x000fe400078ec0ff */
[C---:B------:R-:W-:Y:S01]  /*6f70*/  SHF.L.U32 R3, R50.reuse, 0x10, RZ ;  /* 0x0000001032037819 */ /* 0x040fe200000006ff */
[C---:B------:R-:W-:Y:S01]  /*6f80*/  FFMA R14, R35.reuse, R4, R14 ;  /* 0x00000004230e7223 */ /* 0x040fe2000000000e */
[----:B------:R-:W-:Y:S01]  /*6f90*/  LOP3.LUT R4, R50, 0xffff0000, RZ, 0xc0, !PT ;  /* 0xffff000032047812 */ /* 0x000fe200078ec0ff */
[----:B------:R-:W-:Y:S01]  /*6fa0*/  FFMA R15, R35, R0, R15 ;  /* 0x00000000230f7223 */ /* 0x000fe2000000000f */
[----:B------:R-:W-:Y:S01]  /*6fb0*/  SHF.L.U32 R5, R51, 0x10, RZ ;  /* 0x0000001033057819 */ /* 0x000fe200000006ff */
[----:B------:R-:W-:Y:S01]  /*6fc0*/  FFMA R12, R35, R3, R12 ;  /* 0x00000003230c7223 */ /* 0x000fe2000000000c */
[----:B------:R-:W-:Y:S01]  /*6fd0*/  LOP3.LUT R0, R51, 0xffff0000, RZ, 0xc0, !PT ;  /* 0xffff000033007812 */ /* 0x000fe200078ec0ff */
[----:B------:R-:W-:Y:S01]  /*6fe0*/  FFMA R13, R35, R4, R13 ;  /* 0x00000004230d7223 */ /* 0x000fe2000000000d */
[----:B------:R-:W-:Y:S01]  /*6ff0*/  F2FP.BF16.F32.PACK_AB R39, R11, R10 ;  /* 0x0000000a0b27723e */ /* 0x000fe200000010ff */
[----:B------:R-:W-:Y:S01]  /*7000*/  FFMA R18, R35, R5, R18 ;  /* 0x0000000523127223 */ /* 0x000fe20000000012 */
[----:B------:R-:W-:Y:S01]  /*7010*/  F2FP.BF16.F32.PACK_AB R8, R9, R8 ;  /* 0x000000080908723e */ /* 0x000fe200000010ff */
[----:B------:R-:W-:Y:S01]  /*7020*/  FFMA R19, R35, R0, R19 ;  /* 0x0000000023137223 */ /* 0x000fe20000000013 */
[----:B------:R-:W-:Y:S01]  /*7030*/  F2FP.BF16.F32.PACK_AB R9, R15, R14 ;  /* 0x0000000e0f09723e */ /* 0x000fe200000010ff */
[----:B------:R1:W-:Y:S01]  /*7040*/  STS.128 [R84+UR47+0x200], R36 ;  /* 0x0002002454007988 */ /* 0x0003e20008000c2f */
[----:B------:R-:W-:Y:S02]  /*7050*/  F2FP.BF16.F32.PACK_AB R10, R13, R12 ;  /* 0x0000000c0d0a723e */ /* 0x000fe400000010ff */
[----:B------:R-:W-:Y:S05]  /*7060*/  F2FP.BF16.F32.PACK_AB R11, R19, R18 ;  /* 0x00000012130b723e */ /* 0x000fea00000010ff */
[----:B------:R1:W-:Y:S01]  /*7070*/  STS.128 [R85+0x200], R8 ;  /* 0x0002000855007388 */ /* 0x0003e20000000c00 */
[----:B------:R-:W-:Y:S01]  /*7080*/  @!PT LDS RZ, [RZ] ;  /* 0x00000000fffff984 */ /* 0x000fe20000000800 */
[----:B------:R-:W-:Y:S01]  /*7090*/  @!PT LDS RZ, [RZ] ;  /* 0x00000000fffff984 */ /* 0x000fe20000000800 */
[----:B------:R-:W-:Y:S01]  /*70a0*/  @!PT LDS RZ, [RZ] ;  /* 0x00000000fffff984 */ /* 0x000fe20000000800 */
[----:B------:R-:W-:Y:S01]  /*70b0*/  @!PT LDS RZ, [RZ] ;  /* 0x00000000fffff984 */ /* 0x000fe20000000800 */
[----:B------:R2:W-:Y:S07]  /*70c0*/  MEMBAR.ALL.CTA ;  /* 0x0000000000007992 */ /* 0x0005ee0000008000 */
[----:B--2---:R-:W2:Y:S02]  /*70d0*/  FENCE.VIEW.ASYNC.S ;  /* 0x00000000000073c6 */ /* 0x004ea40000000000 */
[----:B--2---:R-:W-:Y:S06]  /*70e0*/  BAR.SYNC.DEFER_BLOCKING 0x1, 0x80 ;  /* 0x0042000000007b1d */ /* 0x004fec0000010000 */
[----:B------:R-:W-:Y:S05]  /*70f0*/  @P0 BRA `(.L_x_128) ;  /* 0x0000000000380947 */ /* 0x000fea0003800000 */
[----:B------:R-:W-:Y:S02]  /*7100*/  UIADD3 UR4, UPT, UPT, UR47, 0x200, URZ ;  /* 0x000002002f047890 */ /* 0x000fe4000fffe0ff */
[----:B------:R-:W-:Y:S01]  /*7110*/  UIADD3 UR8, UP0, UPT, UR54, 0x680, URZ ;  /* 0x0000068036087890 */ /* 0x000fe2000ff1e0ff */
[----:B------:R-:W-:Y:S01]  /*7120*/  UMOV UR43, UR52 ;  /* 0x00000034002b7c82 */ /* 0x000fe20008000000 */
[----:B------:R-:W-:Y:S02]  /*7130*/  UIADD3 UR5, UPT, UPT, UR41, 0x40, URZ ;  /* 0x0000004029057890 */ /* 0x000fe4000fffe0ff */
[----:B------:R-:W-:Y:S01]  /*7140*/  MOV R74, UR4 ;  /* 0x00000004004a7c02 */ /* 0x000fe20008000f00 */
[----:B------:R-:W-:Y:S02]  /*7150*/  UIADD3.X UR9, UPT, UPT, URZ, UR55, URZ, UP0, !UPT ;  /* 0x00000037ff097290 */ /* 0x000fe400087fe4ff */
[----:B------:R-:W-:Y:S01]  /*7160*/  UIADD3 UR4, UPT, UPT, UR47, 0xa00, URZ ;  /* 0x00000a002f047890 */ /* 0x000fe2000fffe0ff */
[----:B------:R-:W-:Y:S01]  /*7170*/  R2UR UR40, R74 ;  /* 0x000000004a2872ca */ /* 0x000fe200000e0000 */
[----:B------:R-:W-:Y:S01]  /*7180*/  UMOV UR6, UR42 ;  /* 0x0000002a00067c82 */ /* 0x000fe20008000000 */
[----:B------:R-:W-:Y:S11]  /*7190*/  UMOV UR7, UR52 ;  /* 0x0000003400077c82 */ /* 0x000ff60008000000 */
[----:B------:R2:W-:Y:S01]  /*71a0*/  UTMASTG.3D [UR40], [UR8] ;  /* 0x00000028080073b5 */ /* 0x0005e20008010000 */
[----:B------:R2:W-:Y:S01]  /*71b0*/  UTMASTG.3D [UR4], [UR8] ;  /* 0x00000004080073b5 */ /* 0x0005e20008010000 */
[----:B------:R0:W-:Y:S01]  /*71c0*/  UTMACMDFLUSH ;  /* 0x00000000000079b7 */ /* 0x0001e20000000000 */
[----:B--2---:R-:W-:Y:S04]  /*71d0*/  DEPBAR.LE SB0, 0x1 ;  /* 0x000080400000791a */ /* 0x004fe80000000000 */
.L_x_128:
[----:B------:R-:W-:Y:S05]  /*71e0*/  BSYNC.RECONVERGENT B0 ;  /* 0x0000000000007941 */ /* 0x000fea0003800200 */
.L_x_127:
[----:B------:R-:W-:Y:S01]  /*71f0*/  BAR.SYNC.DEFER_BLOCKING 0x1, 0x80 ;  /* 0x0042000000007b1d */ /* 0x000fe20000010000 */
[----:B------:R-:W-:Y:S01]  /*7200*/  ISETP.NE.AND P1, PT, R81, RZ, PT ;  /* 0x000000ff5100720c */ /* 0x000fe20003f25270 */
[----:B------:R-:W-:Y:S01]  /*7210*/  UISETP.NE.AND UP0, UPT, UR49, URZ, UPT ;  /* 0x000000ff3100728c */ /* 0x000fe2000bf05270 */
[----:B------:R-:W-:Y:S11]  /*7220*/  LEA R3, R44, UR47, 0x3 ;  /* 0x0000002f2c037c11 */ /* 0x000ff6000f8e18ff */
[----:B------:R-:W-:Y:S01]  /*7230*/  @P1 SHF.L.U32 R4, R78, 0x1f, RZ ;  /* 0x0000001f4e041819 */ /* 0x000fe200000006ff */
[----:B------:R-:W-:Y:S06]  /*7240*/  BRA.U !UP0, `(.L_x_129) ;  /* 0x0000000108247547 */ /* 0x000fec000b800000 */
[----:B------:R-:W-:Y:S01]  /*7250*/  IMAD.U32 R5, RZ, RZ, UR53 ;  /* 0x00000035ff057e24 */ /* 0x000fe2000f8e00ff */
[----:B------:R-:W-:Y:S01]  /*7260*/  MOV R0, UR46 ;  /* 0x0000002e00007c02 */ /* 0x000fe20008000f00 */
[----:B------:R-:W-:Y:S03]  /*7270*/  UIADD3 UR53, UPT, UPT, UR53, 0x1, URZ ;  /* 0x0000000135357890 */ /* 0x000fe6000fffe0ff */
[----:B------:R-:W-:Y:S01]  /*7280*/  @P1 LEA R5, R5, UR47, 0x3 ;  /* 0x0000002f05051c11 */ /* 0x000fe2000f8e18ff */
[----:B------:R-:W-:Y:S04]  /*7290*/  UISETP.NE.AND UP0, UPT, UR53, 0x4, UPT ;  /* 0x000000043500788c */ /* 0x000fe8000bf05270 */
[----:B------:R-:W-:Y:S01]  /*72a0*/  @P1 VIADD R5, R5, 0xf0 ;  /* 0x000000f005051836 */ /* 0x000fe20000000000 */
[----:B------:R-:W-:Y:S04]  /*72b0*/  USEL UR53, UR53, URZ, UP0 ;  /* 0x000000ff35357287 */ /* 0x000fe80008000000 */
[----:B------:R-:W-:Y:S04]  /*72c0*/  @P1 PRMT R0, R0, 0x654, R5 ;  /* 0x0000065400001816 */ /* 0x000fe80000000005 */
[----:B------:R2:W-:Y:S04]  /*72d0*/  @P1 SYNCS.ARRIVE.TRANS64.RED.A1T0 RZ, [R0+URZ], RZ ;  /* 0x000000ff00ff19a7 */ /* 0x0005e800081004ff */
.L_x_129:
[----:B------:R-:W3:Y:S01]  /*72e0*/  @P1 SYNCS.PHASECHK.TRANS64.TRYWAIT P0, [R3+URZ+0xd0], R4 ;  /* 0x0000d004030015a7 */ /* 0x000ee200080011ff */
[----:B------:R-:W-:Y:S01]  /*72f0*/  BSSY B1, `(.L_x_130) ;  /* 0x0000012000017945 */ /* 0x000fe20003800000 */
[----:B---3--:R-:W-:Y:S03]  /*7300*/  @P1 SEL R45, RZ, 0x1, !P0 ;  /* 0x00000001ff2d1807 */ /* 0x008fe60004000000 */
[----:B------:R-:W-:Y:S05]  /*7310*/  @!P1 BRA `(.L_x_131) ;  /* 0x00000000003c9947 */ /* 0x000fea0003800000 */
[----:B------:R-:W-:Y:S01]  /*7320*/  ISETP.NE.AND P1, PT, R46, RZ, PT ;  /* 0x000000ff2e00720c */ /* 0x000fe20003f25270 */
[----:B------:R-:W-:Y:S01]  /*7330*/  BSSY B0, `(.L_x_132) ;  /* 0x0000009000007945 */ /* 0x000fe20003800000 */
[----:B------:R-:W-:Y:S11]  /*7340*/  ISETP.NE.AND P0, PT, R45, RZ, PT ;  /* 0x000000ff2d00720c */ /* 0x000ff60003f05270 */
[----:B------:R-:W-:Y:S05]  /*7350*/  @P1 IMAD R5, R44, 0x1000, R84 ;  /* 0x000010002c051824 */ /* 0x000fea00078e0254 */
[----:B------:R-:W-:Y:S05]  /*7360*/  @P1 IADD3 R4, PT, PT, R5, UR47, RZ ;  /* 0x0000002f05041c10 */ /* 0x000fea000fffe0ff */
[----:B------:R-:W-:Y:S01]  /*7370*/  @P1 IMAD.IADD R4, R47, 0x1, R4 ;  /* 0x000000012f041824 */ /* 0x000fe200078e0204 */
[----:B------:R-:W-:Y:S06]  /*7380*/  @P0 BRA `(.L_x_133) ;  /* 0x00000000000c0947 */ /* 0x000fec0003800000 */
[----:B--2---:R-:W-:Y:S04]  /*7390*/  SHF.L.U32 R0, R78, 0x1f, RZ ;  /* 0x0000001f4e007819 */ /* 0x004fe800000006ff */
[----:B------:R-:W2:Y:S02]  /*73a0*/  SYNCS.PHASECHK.TRANS64.TRYWAIT P0, [R3+URZ+0xd0], R0 ;  /* 0x0000d000030075a7 */ /* 0x000ea400080011ff */
[----:B--2---:R-:W-:Y:S05]  /*73b0*/  @!P0 BRA `(.L_x_134) ;  /* 0x0000002800ec8947 */ /* 0x004fea0003800000 */
.L_x_133:
[----:B------:R-:W-:Y:S05]  /*73c0*/  BSYNC B0 ;  /* 0x0000000000007941 */ /* 0x000fea0003800000 */
.L_x_132:
[----:B------:R-:W-:Y:S02]  /*73d0*/  ISETP.NE.AND P0, PT, R46, RZ, PT ;  /* 0x000000ff2e00720c */ /* 0x000fe40003f05270 */
[----:B------:R-:W-:Y:S11]  /*73e0*/  IADD3 R44, PT, PT, R44, 0x1, RZ ;  /* 0x000000012c2c7810 */ /* 0x000ff60007ffe0ff */
[----:B------:R3:W4:Y:S04]  /*73f0*/  @P0 LDS.128 R40, [R5+UR47+0x200] ;  /* 0x0002002f05280984 */ /* 0x0007280008000c00 */
[----:B------:R3:W1:Y:S02]  /*7400*/  @P0 LDS.128 R48, [R4+0x200] ;  /* 0x0002000004300984 */ /* 0x0006640000000c00 */
.L_x_131:
[----:B------:R-:W-:Y:S05]  /*7410*/  BSYNC B1 ;  /* 0x0000000000017941 */ /* 0x000fea0003800000 */
.L_x_130:
[----:B--2---:R-:W-:Y:S05]  /*7420*/  VIADD R0, R34, 0x10 ;  /* 0x0000001022007836 */ /* 0x004fea0000000000 */
[----:B------:R-:W-:Y:S04]  /*7430*/  SHF.R.U32.HI R0, RZ, 0x15, R0 ;  /* 0x00000015ff007819 */ /* 0x000fe80000011600 */
[----:B------:R-:W-:Y:S11]  /*7440*/  LOP3.LUT P0, RZ, R0, 0x3, R72, 0x48, !PT ;  /* 0x0000000300ff7812 */ /* 0x000ff60007804848 */
[----:B------:R-:W-:Y:S02]  /*7450*/  @!UPT UIADD3 URZ, UPT, UPT, URZ, URZ, URZ ;  /* 0x000000fffffff290 */ /* 0x000fe4000fffe0ff */
[----:B------:R-:W-:Y:S05]  /*7460*/  @!P0 BRA `(.L_x_135) ;  /* 0x0000000000408947 */ /* 0x000fea0003800000 */
[----:B------:R-:W3:Y:S01]  /*7470*/  LDCU.64 UR8, c[0x4][0x70] ;  /* 0x01000e00ff0877ac */ /* 0x000ee20008000a00 */
[----:B------:R-:W-:Y:S01]  /*7480*/  MOV R15, 0x0 ;  /* 0x00000000000f7802 */ /* 0x000fe20000000f00 */
[----:B------:R-:W-:Y:S02]  /*7490*/  HFMA2 R12, -RZ, RZ, 0, 5.9604644775390625e-08 ;  /* 0x00000001ff0c7431 */ /* 0x000fe400000001ff */
[----:B-1----:R-:W-:Y:S02]  /*74a0*/  IMAD.MOV.U32 R8, RZ, RZ, 0x192 ;  /* 0x00000192ff087424 */ /* 0x002fe400078e00ff */
[----:B------:R-:W-:Y:S01]  /*74b0*/  IMAD.MOV.U32 R13, RZ, RZ, RZ ;  /* 0x000000ffff0d7224 */ /* 0x000fe200078e00ff */
[----:B------:R-:W1:Y:S01]  /*74c0*/  LDCU.64 UR6, c[0x4][0x78] ;  /* 0x01000f00ff0677ac */ /* 0x000e620008000a00 */
[----:B------:R-:W2:Y:S01]  /*74d0*/  LDC.64 R14, c[0x4][R15] ;  /* 0x010000000f0e7b82 */ /* 0x000ea20000000a00 */
[----:B------:R-:W5:Y:S01]  /*74e0*/  LDCU.64 UR4, c[0x4][0x10] ;  /* 0x01000200ff0477ac */ /* 0x000f620008000a00 */
[----:B---3--:R-:W-:Y:S01]  /*74f0*/  MOV R5, UR9 ;  /* 0x0000000900057c02 */ /* 0x008fe20008000f00 */
[----:B------:R-:W-:Y:S01]  /*7500*/  IMAD.U32 R4, RZ, RZ, UR8 ;  /* 0x00000008ff047e24 */ /* 0x000fe2000f8e00ff */
[----:B-1----:R-:W-:Y:S01]  /*7510*/  MOV R7, UR7 ;  /* 0x0000000700077c02 */ /* 0x002fe20008000f00 */
[----:B------:R-:W-:Y:S01]  /*7520*/  IMAD.U32 R6, RZ, RZ, UR6 ;  /* 0x00000006ff067e24 */ /* 0x000fe2000f8e00ff */
[----:B-----5:R-:W-:Y:S01]  /*7530*/  MOV R11, UR5 ;  /* 0x00000005000b7c02 */ /* 0x020fe20008000f00 */
[----:B------:R-:W-:Y:S02]  /*7540*/  IMAD.U32 R10, RZ, RZ, UR4 ;  /* 0x00000004ff0a7e24 */ /* 0x000fe4000f8e00ff */
[----:B------:R-:W-:Y:S07]  /*7550*/  LEPC R20, `(.L_x_135) ;  /* 0x000000001014794e */ /* 0x000fee0000000000 */
[----:B--2-4-:R-:W-:Y:S05]  /*7560*/  CALL.ABS.NOINC R14 ;  /* 0x000000000e007343 */ /* 0x014fea0003c00000 */
.L_x_135:
[----:B----4-:R-:W-:Y:S01]  /*7570*/  SHF.L.U32 R20, R40, 0x10, RZ ;  /* 0x0000001028147819 */ /* 0x010fe200000006ff */
[----:B------:R-:W-:Y:S05]  /*7580*/  WARPSYNC.ALL ;  /* 0x0000000000007948 */ /* 0x000fea0003800000 */
[----:B------:R-:W-:Y:S01]  /*7590*/  R2UR UR4, R34 ;  /* 0x00000000220472ca */ /* 0x000fe200000e0000 */
[----:B------:R-:W-:Y:S01]  /*75a0*/  BSSY.RECONVERGENT B0, `(.L_x_136) ;  /* 0x000005a000007945 */ /* 0x000fe20003800200 */
[----:B------:R-:W-:Y:S02]  /*75b0*/  LOP3.LUT R21, R40, 0xffff0000, RZ, 0xc0, !PT ;  /* 0xffff000028157812 */ /* 0x000fe400078ec0ff */
[----:B------:R-:W-:Y:S02]  /*75c0*/  ISETP.NE.AND P6, PT, R81, RZ, PT ;  /* 0x000000ff5100720c */ /* 0x000fe40003fc5270 */
[----:B------:R-:W-:Y:S07]  /*75d0*/  ISETP.NE.AND P0, PT, R73, RZ, PT ;  /* 0x000000ff4900720c */ /* 0x000fee0003f05270 */
[----:B-1-3--:R-:W1:Y:S02]  /*75e0*/  LDTM.x16 R4, tmem[UR4+0x10] ;  /* 0x00001004000479ee */ /* 0x00ae640008240000 */
[C-C-:B-1----:R-:W-:Y:S01]  /*75f0*/  FFMA R0, R33.reuse, R4, R2.reuse ;  /* 0x0000000421007223 */ /* 0x142fe20000000002 */
        /* <DEDUP_REMOVED lines=20> */
[C---:B------:R-:W-:Y:S01]  /*7740*/  FFMA R6, R35.reuse, R16, R6 ;  /* 0x0000001023067223 */ /* 0x040fe20000000006 */
[C---:B------:R-:W-:Y:S02]  /*7750*/  FFMA R7, R35.reuse, R17, R7 ;  /* 0x0000001123077223 */ /* 0x040fe40000000007 */
[----:B------:R-:W-:Y:S01]  /*7760*/  FFMA R4, R35, R20, R4 ;  /* 0x0000001423047223 */ /* 0x000fe20000000004 */
[----:B------:R-:W-:Y:S02]  /*7770*/  F2FP.BF16.F32.PACK_AB R36, R3, R0 ;  /* 0x000000000324723e */ /* 0x000fe400000010ff */
[----:B------:R-:W-:Y:S02]  /*7780*/  LOP3.LUT R0, R42, 0xffff0000, RZ, 0xc0, !PT ;  /* 0xffff00002a007812 */ /* 0x000fe400078ec0ff */
[----:B------:R-:W-:Y:S02]  /*7790*/  F2FP.BF16.F32.PACK_AB R37, R7, R6 ;  /* 0x000000060725723e */ /* 0x000fe400000010ff */
        /* <DEDUP_REMOVED lines=9> */
[----:B------:R-:W-:Y:S01]  /*7830*/  F2FP.BF16.F32.PACK_AB R38, R5, R4 ;  /* 0x000000040526723e */ /* 0x000fe200000010ff */
[----:B------:R-:W-:Y:S01]  /*7840*/  FFMA R9, R35, R0, R9 ;  /* 0x0000000023097223 */ /* 0x000fe20000000009 */
[----:B------:R-:W-:Y:S01]  /*7850*/  LOP3.LUT R0, R49, 0xffff0000, RZ, 0xc0, !PT ;  /* 0xffff000031007812 */ /* 0x000fe200078ec0ff */
[----:B------:R-:W-:Y:S01]  /*7860*/  FFMA R14, R35, R3, R14 ;  /* 0x00000003230e7223 */ /* 0x000fe2000000000e */
[C---:B------:R-:W-:Y:S02]  /*7870*/  SHF.L.U32 R3, R50.reuse, 0x10, RZ ;  /* 0x0000001032037819 */ /* 0x040fe400000006ff */
[----:B------:R-:W-:Y:S01]  /*7880*/  SHF.L.U32 R4, R51, 0x10, RZ ;  /* 0x0000001033047819 */ /* 0x000fe200000006ff */
[C---:B------:R-:W-:Y:S01]  /*7890*/  FFMA R15, R35.reuse, R0, R15 ;  /* 0x00000000230f7223 */ /* 0x040fe2000000000f */
[----:B------:R-:W-:Y:S01]  /*78a0*/  LOP3.LUT R0, R50, 0xffff0000, RZ, 0xc0, !PT ;  /* 0xffff000032007812 */ /* 0x000fe200078ec0ff */
[----:B------:R-:W-:Y:S01]  /*78b0*/  FFMA R12, R35, R3, R12 ;  /* 0x00000003230c7223 */ /* 0x000fe2000000000c */
[----:B------:R-:W-:Y:S02]  /*78c0*/  LOP3.LUT R5, R51, 0xffff0000, RZ, 0xc0, !PT ;  /* 0xffff000033057812 */ /* 0x000fe400078ec0ff */
[----:B------:R-:W-:Y:S01]  /*78d0*/  F2FP.BF16.F32.PACK_AB R39, R11, R10 ;  /* 0x0000000a0b27723e */ /* 0x000fe200000010ff */
[C---:B------:R-:W-:Y:S01]  /*78e0*/  FFMA R13, R35.reuse, R0, R13 ;  /* 0x00000000230d7223 */ /* 0x040fe2000000000d */
[C---:B------:R-:W-:Y:S01]  /*78f0*/  FFMA R18, R35.reuse, R4, R18 ;  /* 0x0000000423127223 */ /* 0x040fe20000000012 */
[----:B------:R-:W-:Y:S01]  /*7900*/  FFMA R19, R35, R5, R19 ;  /* 0x0000000523137223 */ /* 0x000fe20000000013 */
[----:B------:R-:W-:Y:S01]  /*7910*/  F2FP.BF16.F32.PACK_AB R8, R9, R8 ;  /* 0x000000080908723e */ /* 0x000fe200000010ff */
[----:B------:R1:W-:Y:S01]  /*7920*/  STS.128 [R84+UR47+0x1200], R36 ;  /* 0x0012002454007988 */ /* 0x0003e20008000c2f */
[----:B------:R-:W-:Y:S02]  /*7930*/  F2FP.BF16.F32.PACK_AB R9, R15, R14 ;  /* 0x0000000e0f09723e */ /* 0x000fe400000010ff */
[----:B------:R-:W-:Y:S02]  /*7940*/  F2FP.BF16.F32.PACK_AB R10, R13, R12 ;  /* 0x0000000c0d0a723e */ /* 0x000fe400000010ff */
[----:B------:R-:W-:Y:S02]  /*7950*/  F2FP.BF16.F32.PACK_AB R11, R19, R18 ;  /* 0x00000012130b723e */ /* 0x000fe400000010ff */
[----:B------:R-:W-:Y:S02]  /*7960*/  MOV R3, UR53 ;  /* 0x0000003500037c02 */ /* 0x000fe40008000f00 */
[----:B------:R-:W-:Y:S01]  /*7970*/  MOV R0, UR46 ;  /* 0x0000002e00007c02 */ /* 0x000fe20008000f00 */
[----:B------:R1:W-:Y:S01]  /*7980*/  STS.128 [R85+0x1200], R8 ;  /* 0x0012000855007388 */ /* 0x0003e20000000c00 */
[----:B------:R-:W-:Y:S02]  /*7990*/  @P6 LEA R3, R3, UR47, 0x3 ;  /* 0x0000002f03036c11 */ /* 0x000fe4000f8e18ff */
[----:B------:R-:W-:Y:S02]  /*79a0*/  @P6 SHF.L.U32 R4, R78, 0x1f, RZ ;  /* 0x0000001f4e046819 */ /* 0x000fe400000006ff */
[----:B------:R-:W-:Y:S01]  /*79b0*/  @P6 IADD3 R3, PT, PT, R3, 0xf0, RZ ;  /* 0x000000f003036810 */ /* 0x000fe20007ffe0ff */
[----:B------:R-:W-:Y:S01]  /*79c0*/  @!PT LDS RZ, [RZ] ;  /* 0x00000000fffff984 */ /* 0x000fe20000000800 */
[----:B------:R-:W-:Y:S01]  /*79d0*/  @!PT LDS RZ, [RZ] ;  /* 0x00000000fffff984 */ /* 0x000fe20000000800 */
[----:B------:R-:W-:Y:S01]  /*79e0*/  @!PT LDS RZ, [RZ] ;  /* 0x00000000fffff984 */ /* 0x000fe20000000800 */
[----:B------:R-:W-:Y:S01]  /*79f0*/  @!PT LDS RZ, [RZ] ;  /* 0x00000000fffff984 */ /* 0x000fe20000000800 */
[----:B------:R2:W-:Y:S06]  /*7a00*/  MEMBAR.ALL.CTA ;  /* 0x0000000000007992 */ /* 0x0005ec0000008000 */
[----:B--2---:R-:W2:Y:S01]  /*7a10*/  FENCE.VIEW.ASYNC.S ;  /* 0x00000000000073c6 */ /* 0x004ea20000000000 */
[----:B------:R-:W-:Y:S02]  /*7a20*/  @P6 PRMT R0, R0, 0x654, R3 ;  /* 0x0000065400006816 */ /* 0x000fe40000000003 */
[----:B------:R-:W-:Y:S01]  /*7a30*/  LEA R3, R44, UR47, 0x3 ;  /* 0x0000002f2c037c11 */ /* 0x000fe2000f8e18ff */
[----:B--2---:R-:W-:Y:S06]  /*7a40*/  BAR.SYNC.DEFER_BLOCKING 0x1, 0x80 ;  /* 0x0042000000007b1d */ /* 0x004fec0000010000 */
[----:B------:R-:W-:Y:S05]  /*7a50*/  @P0 BRA `(.L_x_137) ;  /* 0x0000000000380947 */ /* 0x000fea0003800000 */
[----:B------:R-:W-:Y:S02]  /*7a60*/  UIADD3 UR12, UP0, UPT, UR54, 0x680, URZ ;  /* 0x00000680360c7890 */ /* 0x000fe4000ff1e0ff */
[----:B------:R-:W-:Y:S02]  /*7a70*/  UIADD3 UR9, UPT, UPT, UR41, 0x10, URZ ;  /* 0x0000001029097890 */ /* 0x000fe4000fffe0ff */
[----:B------:R-:W-:Y:S02]  /*7a80*/  UIADD3 UR8, UPT, UPT, UR47, 0x1200, URZ ;  /* 0x000012002f087890 */ /* 0x000fe4000fffe0ff */
[----:B------:R-:W-:Y:S01]  /*7a90*/  UIADD3.X UR13, UPT, UPT, URZ, UR55, URZ, UP0, !UPT ;  /* 0x00000037ff0d7290 */ /* 0x000fe200087fe4ff */
[----:B------:R-:W-:Y:S01]  /*7aa0*/  UMOV UR10, UR42 ;  /* 0x0000002a000a7c82 */ /* 0x000fe20008000000 */
[----:B------:R-:W-:Y:S01]  /*7ab0*/  UMOV UR11, UR52 ;  /* 0x00000034000b7c82 */ /* 0x000fe20008000000 */
[----:B------:R-:W-:Y:S02]  /*7ac0*/  UIADD3 UR5, UPT, UPT, UR41, 0x50, URZ ;  /* 0x0000005029057890 */ /* 0x000fe4000fffe0ff */
[----:B------:R-:W-:Y:S01]  /*7ad0*/  UIADD3 UR4, UPT, UPT, UR47, 0x1a00, URZ ;  /* 0x00001a002f047890 */ /* 0x000fe2000fffe0ff */
[----:B------:R-:W-:Y:S03]  /*7ae0*/  UMOV UR6, UR42 ;  /* 0x0000002a00067c82 */ /* 0x000fe60008000000 */
[----:B------:R2:W-:Y:S01]  /*7af0*/  UTMASTG.3D [UR8], [UR12] ;  /* 0x000000080c0073b5 */ /* 0x0005e20008010000 */
[----:B------:R-:W-:Y:S04]  /*7b00*/  UMOV UR7, UR52 ;  /* 0x0000003400077c82 */ /* 0x000fe80008000000 */
[----:B------:R2:W-:Y:S01]  /*7b10*/  UTMASTG.3D [UR4], [UR12] ;  /* 0x000000040c0073b5 */ /* 0x0005e20008010000 */
[----:B------:R0:W-:Y:S01]  /*7b20*/  UTMACMDFLUSH ;  /* 0x00000000000079b7 */ /* 0x0001e20000000000 */
[----:B--2---:R-:W-:Y:S04]  /*7b30*/  DEPBAR.LE SB0, 0x1 ;  /* 0x000080400000791a */ /* 0x004fe80000000000 */
.L_x_137:
[----:B------:R-:W-:Y:S05]  /*7b40*/  BSYNC.RECONVERGENT B0 ;  /* 0x0000000000007941 */ /* 0x000fea0003800200 */
.L_x_136:
[----:B------:R-:W-:Y:S01]  /*7b50*/  BAR.SYNC.DEFER_BLOCKING 0x1, 0x80 ;  /* 0x0042000000007b1d */ /* 0x000fe20000010000 */
[----:B------:R-:W-:Y:S04]  /*7b60*/  UIADD3 UR43, UPT, UPT, UR53, 0x1, URZ ;  /* 0x00000001352b7890 */ /* 0x000fe8000fffe0ff */
[----:B------:R-:W-:Y:S04]  /*7b70*/  UISETP.NE.AND UP0, UPT, UR43, 0x4, UPT ;  /* 0x000000042b00788c */ /* 0x000fe8000bf05270 */
[----:B------:R-:W-:Y:S01]  /*7b80*/  USEL UR43, UR43, URZ, UP0 ;  /* 0x000000ff2b2b7287 */ /* 0x000fe20008000000 */
[----:B------:R2:W-:Y:S01]  /*7b90*/  @P6 SYNCS.ARRIVE.TRANS64.RED.A1T0 RZ, [R0+URZ], RZ ;  /* 0x000000ff00ff69a7 */ /* 0x0005e200081004ff */
[----:B------:R-:W-:Y:S01]  /*7ba0*/  BSSY B1, `(.L_x_138) ;  /* 0x0000013000017945 */ /* 0x000fe20003800000 */
[----:B------:R-:W3:Y:S02]  /*7bb0*/  @P6 SYNCS.PHASECHK.TRANS64.TRYWAIT P0, [R3+URZ+0xd0], R4 ;  /* 0x0000d004030065a7 */ /* 0x000ee400080011ff */
[----:B---3--:R-:W-:Y:S01]  /*7bc0*/  @P6 SEL R45, RZ, 0x1, !P0 ;  /* 0x00000001ff2d6807 */ /* 0x008fe20004000000 */
[----:B--2---:R-:W-:Y:S06]  /*7bd0*/  @!P6 BRA `(.L_x_139) ;  /* 0x00000000003ce947 */ /* 0x004fec0003800000 */
[----:B------:R-:W-:Y:S01]  /*7be0*/  ISETP.NE.AND P1, PT, R46, RZ, PT ;  /* 0x000000ff2e00720c */ /* 0x000fe20003f25270 */
[----:B------:R-:W-:Y:S01]  /*7bf0*/  BSSY B0, `(.L_x_140) ;  /* 0x0000009000007945 */ /* 0x000fe20003800000 */
[----:B------:R-:W-:Y:S11]  /*7c00*/  ISETP.NE.AND P0, PT, R45, RZ, PT ;  /* 0x000000ff2d00720c */ /* 0x000ff60003f05270 */
[----:B------:R-:W-:Y:S05]  /*7c10*/  @P1 IMAD R4, R44, 0x1000, R84 ;  /* 0x000010002c041824 */ /* 0x000fea00078e0254 */
[----:B------:R-:W-:Y:S05]  /*7c20*/  @P1 IADD3 R0, PT, PT, R4, UR47, RZ ;  /* 0x0000002f04001c10 */ /* 0x000fea000fffe0ff */
[----:B------:R-:W-:Y:S01]  /*7c30*/  @P1 IMAD.IADD R0, R47, 0x1, R0 ;  /* 0x000000012f001824 */ /* 0x000fe200078e0200 */
[----:B------:R-:W-:Y:S06]  /*7c40*/  @P0 BRA `(.L_x_141) ;  /* 0x00000000000c0947 */ /* 0x000fec0003800000 */
[----:B------:R-:W-:Y:S04]  /*7c50*/  SHF.L.U32 R5, R78, 0x1f, RZ ;  /* 0x0000001f4e057819 */ /* 0x000fe800000006ff */
[----:B------:R-:W2:Y:S02]  /*7c60*/  SYNCS.PHASECHK.TRANS64.TRYWAIT P0, [R3+URZ+0xd0], R5 ;  /* 0x0000d005030075a7 */ /* 0x000ea400080011ff */
[----:B--2---:R-:W-:Y:S05]  /*7c70*/  @!P0 BRA `(.L_x_142) ;  /* 0x0000002000d08947 */ /* 0x004fea0003800000 */
.L_x_141:
[----:B------:R-:W-:Y:S05]  /*7c80*/  BSYNC B0 ;  /* 0x0000000000007941 */ /* 0x000fea0003800000 */
.L_x_140:
[----:B------:R-:W-:Y:S02]  /*7c90*/  ISETP.NE.AND P0, PT, R46, RZ, PT ;  /* 0x000000ff2e00720c */ /* 0x000fe40003f05270 */
[----:B------:R-:W-:Y:S11]  /*7ca0*/  IADD3 R44, PT, PT, R44, 0x1, RZ ;  /* 0x000000012c2c7810 */ /* 0x000ff60007ffe0ff */
[----:B------:R3:W4:Y:S04]  /*7cb0*/  @P0 LDS.128 R40, [R4+UR47+0x200] ;  /* 0x0002002f04280984 */ /* 0x0007280008000c00 */
[----:B------:R3:W1:Y:S02]  /*7cc0*/  @P0 LDS.128 R48, [R0+0x200] ;  /* 0x0002000000300984 */ /* 0x0006640000000c00 */
.L_x_139:
[----:B------:R-:W-:Y:S05]  /*7cd0*/  BSYNC B1 ;  /* 0x0000000000017941 */ /* 0x000fea0003800000 */
.L_x_138:
[----:B---3--:R-:W-:Y:S05]  /*7ce0*/  VIADD R0, R34, 0x20 ;  /* 0x0000002022007836 */ /* 0x008fea0000000000 */
[----:B------:R-:W-:Y:S04]  /*7cf0*/  SHF.R.U32.HI R0, RZ, 0x15, R0 ;  /* 0x00000015ff007819 */ /* 0x000fe80000011600 */
[----:B------:R-:W-:Y:S11]  /*7d00*/  LOP3.LUT P0, RZ, R0, 0x3, R72, 0x48, !PT ;  /* 0x0000000300ff7812 */ /* 0x000ff60007804848 */
[----:B------:R-:W-:Y:S02]  /*7d10*/  @!UPT UIADD3 URZ, UPT, UPT, URZ, URZ, URZ ;  /* 0x000000fffffff290 */ /* 0x000fe4000fffe0ff */
[----:B------:R-:W-:Y:S05]  /*7d20*/  @!P0 BRA `(.L_x_143) ;  /* 0x0000000000408947 */ /* 0x000fea0003800000 */
[----:B------:R-:W2:Y:S01]  /*7d30*/  LDCU.64 UR8, c[0x4][0x70] ;  /* 0x01000e00ff0877ac */ /* 0x000ea20008000a00 */
[----:B------:R-:W-:Y:S01]  /*7d40*/  MOV R15, 0x0 ;  /* 0x00000000000f7802 */ /* 0x000fe20000000f00 */
[----:B------:R-:W-:Y:S02]  /*7d50*/  HFMA2 R12, -RZ, RZ, 0, 5.9604644775390625e-08 ;  /* 0x00000001ff0c7431 */ /* 0x000fe400000001ff */
[----:B-1----:R-:W-:Y:S02]  /*7d60*/  IMAD.MOV.U32 R8, RZ, RZ, 0x192 ;  /* 0x00000192ff087424 */ /* 0x002fe400078e00ff */
[----:B------:R-:W-:Y:S01]  /*7d70*/  IMAD.MOV.U32 R13, RZ, RZ, RZ ;  /* 0x000000ffff0d7224 */ /* 0x000fe200078e00ff */
[----:B------:R-:W1:Y:S01]  /*7d80*/  LDCU.64 UR6, c[0x4][0x78] ;  /* 0x01000f00ff0677ac */ /* 0x000e620008000a00 */
[----:B------:R-:W3:Y:S01]  /*7d90*/  LDC.64 R14, c[0x4][R15] ;  /* 0x010000000f0e7b82 */ /* 0x000ee20000000a00 */
[----:B------:R-:W5:Y:S01]  /*7da0*/  LDCU.64 UR4, c[0x4][0x10] ;  /* 0x01000200ff0477ac */ /* 0x000f620008000a00 */
[----:B--2---:R-:W-:Y:S01]  /*7db0*/  MOV R5, UR9 ;  /* 0x0000000900057c02 */ /* 0x004fe20008000f00 */
[----:B------:R-:W-:Y:S01]  /*7dc0*/  IMAD.U32 R4, RZ, RZ, UR8 ;  /* 0x00000008ff047e24 */ /* 0x000fe2000f8e00ff */
[----:B-1----:R-:W-:Y:S01]  /*7dd0*/  MOV R7, UR7 ;  /* 0x0000000700077c02 */ /* 0x002fe20008000f00 */
[----:B------:R-:W-:Y:S01]  /*7de0*/  IMAD.U32 R6, RZ, RZ, UR6 ;  /* 0x00000006ff067e24 */ /* 0x000fe2000f8e00ff */
[----:B-----5:R-:W-:Y:S01]  /*7df0*/  MOV R11, UR5 ;  /* 0x00000005000b7c02 */ /* 0x020fe20008000f00 */
[----:B------:R-:W-:Y:S02]  /*7e00*/  IMAD.U32 R10, RZ, RZ, UR4 ;  /* 0x00000004ff0a7e24 */ /* 0x000fe4000f8e00ff */
[----:B------:R-:W-:Y:S07]  /*7e10*/  LEPC R20, `(.L_x_143) ;  /* 0x000000001014794e */ /* 0x000fee0000000000 */
[----:B---34-:R-:W-:Y:S05]  /*7e20*/  CALL.ABS.NOINC R14 ;  /* 0x000000000e007343 */ /* 0x018fea0003c00000 */
.L_x_143:
[----:B----4-:R-:W-:Y:S01]  /*7e30*/  SHF.L.U32 R20, R40, 0x10, RZ ;  /* 0x0000001028147819 */ /* 0x010fe200000006ff */
[----:B------:R-:W-:Y:S05]  /*7e40*/  WARPSYNC.ALL ;  /* 0x0000000000007948 */ /* 0x000fea0003800000 */
[----:B------:R-:W-:Y:S01]  /*7e50*/  R2UR UR4, R34 ;  /* 0x00000000220472ca */ /* 0x000fe200000e0000 */
[----:B------:R-:W-:Y:S01]  /*7e60*/  BSSY.RECONVERGENT B0, `(.L_x_144) ;  /* 0x000005a000007945 */ /* 0x000fe20003800200 */
[----:B------:R-:W-:Y:S02]  /*7e70*/  LOP3.LUT R21, R40, 0xffff0000, RZ, 0xc0, !PT ;  /* 0xffff000028157812 */ /* 0x000fe400078ec0ff */
[----:B------:R-:W-:Y:S02]  /*7e80*/  ISETP.NE.AND P6, PT, R81, RZ, PT ;  /* 0x000000ff5100720c */ /* 0x000fe40003fc5270 */
[----:B------:R-:W-:Y:S07]  /*7e90*/  ISETP.NE.AND P0, PT, R73, RZ, PT ;  /* 0x000000ff4900720c */ /* 0x000fee0003f05270 */
[----:B-12---:R-:W1:Y:S02]  /*7ea0*/  LDTM.x16 R4, tmem[UR4+0x20] ;  /* 0x00002004000479ee */ /* 0x006e640008240000 */
        /* <DEDUP_REMOVED lines=59> */
[----:B------:R-:W-:Y:S02]  /*8260*/  LEA R4, R44, UR47, 0x3 ;  /* 0x0000002f2c047c11 */ /* 0x000fe4000f8e18ff */
        /* <DEDUP_REMOVED lines=8> */
[----:B------:R-:W-:Y:S01]  /*82f0*/  @P6 SHF.L.U32 R3, R78, 0x1f, RZ ;  /* 0x0000001f4e036819 */ /* 0x000fe200000006ff */
        /* <DEDUP_REMOVED lines=16> */
.L_x_145:
[----:B------:R-:W-:Y:S05]  /*8400*/  BSYNC.RECONVERGENT B0 ;  /* 0x0000000000007941 */ /* 0x000fea0003800200 */
.L_x_144:
        /* <DEDUP_REMOVED lines=19> */
.L_x_149:
[----:B------:R-:W-:Y:S05]  /*8540*/  BSYNC B0 ;  /* 0x0000000000007941 */ /* 0x000fea0003800000 */
.L_x_148:
[----:B------:R-:W-:Y:S11]  /*8550*/  ISETP.NE.AND P0, PT, R46, RZ, PT ;  /* 0x000000ff2e00720c */ /* 0x000ff60003f05270 */
[----:B------:R-:W-:Y:S02]  /*8560*/  @!UPT UIADD3 URZ, UPT, UPT, URZ, URZ, URZ ;  /* 0x000000fffffff290 */ /* 0x000fe4000fffe0ff */
[----:B------:R3:W4:Y:S04]  /*8570*/  @P0 LDS.128 R40, [R44+UR47+0x200] ;  /* 0x0002002f2c280984 */ /* 0x0007280008000c00 */
[----:B------:R3:W1:Y:S02]  /*8580*/  @P0 LDS.128 R48, [R47+0x200] ;  /* 0x000200002f300984 */ /* 0x0006640000000c00 */
.L_x_147:
[----:B------:R-:W-:Y:S05]  /*8590*/  BSYNC B1 ;  /* 0x0000000000017941 */ /* 0x000fea0003800000 */
.L_x_146:
[----:B--2---:R-:W-:Y:S05]  /*85a0*/  VIADD R0, R34, 0x30 ;  /* 0x0000003022007836 */ /* 0x004fea0000000000 */
        /* <DEDUP_REMOVED lines=20> */
.L_x_151:
[----:B------:R-:W-:Y:S01]  /*86f0*/  ISETP.NE.AND P0, PT, R73, RZ, PT ;  /* 0x000000ff4900720c */ /* 0x000fe20003f05270 */
[----:B------:R-:W-:Y:S05]  /*8700*/  WARPSYNC.ALL ;  /* 0x0000000000007948 */ /* 0x000fea0003800000 */
[----:B------:R-:W-:Y:S01]  /*8710*/  R2UR UR4, R34 ;  /* 0x00000000220472ca */ /* 0x000fe200000e0000 */
[----:B------:R-:W-:Y:S01]  /*8720*/  BSSY.RECONVERGENT B0, `(.L_x_152) ;  /* 0x0000056000007945 */ /* 0x000fe20003800200 */
[C---:B----4-:R-:W-:Y:S02]  /*8730*/  SHF.L.U32 R20, R40.reuse, 0x10, RZ ;  /* 0x0000001028147819 */ /* 0x050fe400000006ff */
[----:B------:R-:W-:Y:S02]  /*8740*/  LOP3.LUT R21, R40, 0xffff0000, RZ, 0xc0, !PT ;  /* 0xffff000028157812 */ /* 0x000fe400078ec0ff */
[C---:B------:R-:W-:Y:S02]  /*8750*/  SHF.L.U32 R34, R41.reuse, 0x10, RZ ;  /* 0x0000001029227819 */ /* 0x040fe400000006ff */
[----:B-1----:R-:W-:Y:S02]  /*8760*/  LOP3.LUT R36, R41, 0xffff0000, RZ, 0xc0, !PT ;  /* 0xffff000029247812 */ /* 0x002fe400078ec0ff */
[C---:B------:R-:W-:Y:S02]  /*8770*/  SHF.L.U32 R37, R42.reuse, 0x10, RZ ;  /* 0x000000102a257819 */ /* 0x040fe400000006ff */
[----:B------:R-:W-:Y:S01]  /*8780*/  LOP3.LUT R38, R42, 0xffff0000, RZ, 0xc0, !PT ;  /* 0xffff00002a267812 */ /* 0x000fe200078ec0ff */
[----:B------:R-:W1:Y:S01]  /*8790*/  LDTM.x16 R4, tmem[UR4+0x30] ;  /* 0x00003004000479ee */ /* 0x000e620008240000 */
[C---:B------:R-:W-:Y:S01]  /*87a0*/  SHF.L.U32 R39, R43.reuse, 0x10, RZ ;  /* 0x000000102b277819 */ /* 0x040fe200000006ff */
[----:B------:R-:W-:Y:S01]  /*87b0*/  NOP ;  /* 0x0000000000007918 */ /* 0x000fe20000000000 */
[----:B------:R-:W-:Y:S02]  /*87c0*/  LOP3.LUT R40, R43, 0xffff0000, RZ, 0xc0, !PT ;  /* 0xffff00002b287812 */ /* 0x000fe400078ec0ff */
[C---:B------:R-:W-:Y:S02]  /*87d0*/  SHF.L.U32 R41, R48.reuse, 0x10, RZ ;  /* 0x0000001030297819 */ /* 0x040fe400000006ff */
[----:B------:R-:W-:Y:S02]  /*87e0*/  LOP3.LUT R42, R48, 0xffff0000, RZ, 0xc0, !PT ;  /* 0xffff0000302a7812 */ /* 0x000fe400078ec0ff */
[----:B------:R-:W-:Y:S02]  /*87f0*/  IADD3 R83, PT, PT, R83, 0x160, RZ ;  /* 0x0000016053537810 */ /* 0x000fe40007ffe0ff */
[----:B------:R-:W-:Y:S02]  /*8800*/  SHF.L.U32 R43, R49, 0x10, RZ ;  /* 0x00000010312b7819 */ /* 0x000fe400000006ff */
[----:B------:R-:W-:Y:S02]  /*8810*/  LOP3.LUT R83, R83, 0xfefffff8, RZ, 0xc0, !PT ;  /* 0xfefffff853537812 */ /* 0x000fe400078ec0ff */
[----:B---3--:R-:W-:Y:S02]  /*8820*/  LOP3.LUT R44, R49, 0xffff0000, RZ, 0xc0, !PT ;  /* 0xffff0000312c7812 */ /* 0x008fe400078ec0ff */
[----:B-1----:R1:W-:Y:S01]  /*8830*/  SYNCS.ARRIVE.TRANS64.RED.A1T0 RZ, [R83+URZ], RZ ;  /* 0x000000ff53ff79a7 */ /* 0x0023e200081004ff */
[C---:B------:R-:W-:Y:S02]  /*8840*/  SHF.L.U32 R45, R50.reuse, 0x10, RZ ;  /* 0x00000010322d7819 */ /* 0x040fe400000006ff */
[----:B------:R-:W-:Y:S02]  /*8850*/  LOP3.LUT R46, R50, 0xffff0000, RZ, 0xc0, !PT ;  /* 0xffff0000322e7812 */ /* 0x000fe400078ec0ff */
[----:B------:R-:W-:Y:S01]  /*8860*/  SHF.L.U32 R47, R51, 0x10, RZ ;  /* 0x00000010332f7819 */ /* 0x000fe200000006ff */
        /* <DEDUP_REMOVED lines=15> */
[----:B------:R-:W-:Y:S01]  /*8960*/  FFMA R2, R33, R19, R2 ;  /* 0x0000001321027223 */ /* 0x000fe20000000002 */
[C---:B------:R-:W-:Y:S01]  /*8970*/  FFMA R4, R35.reuse, R20, R4 ;  /* 0x0000001423047223 */ /* 0x040fe20000000004 */
        /* <DEDUP_REMOVED lines=8> */
[----:B------:R-:W-:Y:S01]  /*8a00*/  FFMA R3, R35, R42, R3 ;  /* 0x0000002a23037223 */ /* 0x000fe20000000003 */
[----:B------:R-:W-:Y:S01]  /*8a10*/  F2FP.BF16.F32.PACK_AB R4, R5, R4 ;  /* 0x000000040504723e */ /* 0x000fe200000010ff */
        /* <DEDUP_REMOVED lines=8> */
[C---:B------:R-:W-:Y:S01]  /*8aa0*/  FFMA R18, R35.reuse, R47, R18 ;  /* 0x0000002f23127223 */ /* 0x040fe20000000012 */
[----:B------:R-:W-:Y:S01]  /*8ab0*/  FFMA R2, R35, R48, R2 ;  /* 0x0000003023027223 */ /* 0x000fe20000000002 */
[----:B------:R-:W-:Y:S02]  /*8ac0*/  F2FP.BF16.F32.PACK_AB R8, R3, R0 ;  /* 0x000000000308723e */ /* 0x000fe400000010ff */
[----:B------:R1:W-:Y:S01]  /*8ad0*/  STS.128 [R84+UR47+0x3200], R4 ;  /* 0x0032000454007988 */ /* 0x0003e20008000c2f */
[----:B------:R-:W-:Y:S02]  /*8ae0*/  F2FP.BF16.F32.PACK_AB R9, R15, R14 ;  /* 0x0000000e0f09723e */ /* 0x000fe400000010ff */
        /* <DEDUP_REMOVED lines=25> */
.L_x_153:
[----:B------:R-:W-:Y:S05]  /*8c80*/  BSYNC.RECONVERGENT B0 ;  /* 0x0000000000007941 */ /* 0x000fea0003800200 */
.L_x_152:
[----:B------:R-:W-:Y:S01]  /*8c90*/  BAR.SYNC.DEFER_BLOCKING 0x1, 0x80 ;  /* 0x0042000000007b1d */ /* 0x000fe20000010000 */
[----:B------:R-:W-:Y:S01]  /*8ca0*/  UISETP.NE.AND UP0, UPT, UR49, -0x4, UPT ;  /* 0xfffffffc3100788c */ /* 0x000fe2000bf05270 */
[----:B------:R-:W-:Y:S08]  /*8cb0*/  IADD3 R53, PT, PT, R53, 0x1, RZ ;  /* 0x0000000135357810 */ /* 0x000ff00007ffe0ff */
[----:B------:R-:W-:Y:S05]  /*8cc0*/  BRA.U !UP0, `(.L_x_154) ;  /* 0x0000000108287547 */ /* 0x000fea000b800000 */
[----:B------:R-:W-:Y:S01]  /*8cd0*/  ISETP.NE.AND P0, PT, R81, RZ, PT ;  /* 0x000000ff5100720c */ /* 0x000fe20003f05270 */
[----:B------:R-:W-:Y:S01]  /*8ce0*/  IMAD.U32 R2, RZ, RZ, UR53 ;  /* 0x00000035ff027e24 */ /* 0x000fe2000f8e00ff */
[----:B------:R-:W-:Y:S01]  /*8cf0*/  UIADD3 UR53, UPT, UPT, UR53, 0x1, URZ ;  /* 0x0000000135357890 */ /* 0x000fe2000fffe0ff */
[----:B------:R-:W-:Y:S03]  /*8d00*/  IMAD.U32 R0, RZ, RZ, UR46 ;  /* 0x0000002eff007e24 */ /* 0x000fe6000f8e00ff */
[----:B------:R-:W-:Y:S04]  /*8d10*/  UISETP.NE.AND UP0, UPT, UR53, 0x4, UPT ;  /* 0x000000043500788c */ /* 0x000fe8000bf05270 */
[----:B------:R-:W-:Y:S03]  /*8d20*/  USEL UR53, UR53, URZ, UP0 ;  /* 0x000000ff35357287 */ /* 0x000fe60008000000 */
[----:B------:R-:W-:Y:S05]  /*8d30*/  @P0 LEA R2, R2, UR47, 0x3 ;  /* 0x0000002f02020c11 */ /* 0x000fea000f8e18ff */
[----:B------:R-:W-:Y:S05]  /*8d40*/  @P0 VIADD R2, R2, 0xf0 ;  /* 0x000000f002020836 */ /* 0x000fea0000000000 */
[----:B------:R-:W-:Y:S04]  /*8d50*/  @P0 PRMT R0, R0, 0x654, R2 ;  /* 0x0000065400000816 */ /* 0x000fe80000000002 */
[----:B------:R2:W-:Y:S03]  /*8d60*/  @P0 SYNCS.ARRIVE.TRANS64.RED.A1T0 RZ, [R0+URZ], RZ ;  /* 0x000000ff00ff09a7 */ /* 0x0005e600081004ff */
.L_x_154:
[----:B------:R-:W-:Y:S01]  /*8d70*/  ISETP.NE.AND P2, PT, R79, RZ, PT ;  /* 0x000000ff4f00720c */ /* 0x000fe20003f45270 */
[----:B------:R-:W-:Y:S01]  /*8d80*/  UIADD3 UR49, UPT, UPT, UR49, 0x4, URZ ;  /* 0x0000000431317890 */ /* 0x000fe2000fffe0ff */
[----:B------:R-:W-:Y:S01]  /*8d90*/  ISETP.NE.AND P0, PT, R80, 0x2, PT ;  /* 0x000000025000780c */ /* 0x000fe20003f05270 */
[----:B-1----:R-:W-:Y:S01]  /*8da0*/  IMAD.IADD R4, R29, 0x1, R64 ;  /* 0x000000011d047824 */ /* 0x002fe200078e0240 */
[----:B------:R-:W-:Y:S01]  /*8db0*/  ISETP.NE.AND P1, PT, R53, 0x4, PT ;  /* 0x000000043500780c */ /* 0x000fe20003f25270 */
[----:B------:R-:W-:Y:S01]  /*8dc0*/  IMAD.IADD R3, R30, 0x1, R65 ;  /* 0x000000011e037824 */ /* 0x000fe200078e0241 */
[----:B------:R-:W-:Y:S02]  /*8dd0*/  SEL R2, RZ, 0x1, P0 ;  /* 0x00000001ff027807 */ /* 0x000fe40000000000 */
[----:B--2---:R-:W-:Y:S02]  /*8de0*/  SEL R0, RZ, 0x1, P1 ;  /* 0x00000001ff007807 */ /* 0x004fe40000800000 */
[----:B------:R-:W-:Y:S02]  /*8df0*/  LOP3.LUT R76, R76, R2, RZ, 0x3c, !PT ;  /* 0x000000024c4c7212 */ /* 0x000fe400078e3cff */
[----:B------:R-:W-:Y:S02]  /*8e00*/  LOP3.LUT R77, R77, R0, RZ, 0x3c, !PT ;  /* 0x000000004d4d7212 */ /* 0x000fe400078e3cff */
[----:B------:R-:W-:Y:S02]  /*8e10*/  @P2 R2UR UR52, R75 ;  /* 0x000000004b3422ca */ /* 0x000fe400000e0000 */
[----:B------:R-:W-:Y:S02]  /*8e20*/  SEL R80, R80, RZ, P0 ;  /* 0x000000ff50507207 */ /* 0x000fe40000000000 */
[----:B------:R-:W-:Y:S01]  /*8e30*/  SEL R53, R53, RZ, P1 ;  /* 0x000000ff35357207 */ /* 0x000fe20000800000 */
[----:B------:R-:W-:Y:S10]  /*8e40*/  @P2 BRA `(.L_x_155) ;  /* 0xffffffcc00802947 */ /* 0x000ff4000383ffff */
[----:B------:R-:W1:Y:S01]  /*8e50*/  LDCU.64 UR6, c[0x0][0x888] ;  /* 0x00011100ff0677ac */ /* 0x000e620008000a00 */
[----:B------:R-:W2:Y:S01]  /*8e60*/  LDCU.64 UR4, c[0x0][0x890] ;  /* 0x00011200ff0477ac */ /* 0x000ea20008000a00 */
[----:B-1----:R-:W-:Y:S02]  /*8e70*/  ISETP.NE.U32.AND P2, PT, RZ, UR6, PT ;  /* 0x00000006ff007c0c */ /* 0x002fe4000bf45070 */
[----:B--2---:R-:W-:Y:S02]  /*8e80*/  ISETP.NE.U32.AND P1, PT, RZ, UR4, PT ;  /* 0x00000004ff007c0c */ /* 0x004fe4000bf25070 */
[----:B------:R-:W-:Y:S02]  /*8e90*/  ISETP.NE.AND.EX P2, PT, RZ, UR7, PT, P2 ;  /* 0x00000007ff007c0c */ /* 0x000fe4000bf45320 */
[----:B------:R-:W-:-:S13]  /*8ea0*/  ISETP.NE.AND.EX P0, PT, RZ, UR5, PT, P1 ;  /* 0x00000005ff007c0c */ /* 0x000fda000bf05310 */
[----:B------:R-:W-:Y:S05]  /*8eb0*/  @P2 BRA P0, `(.L_x_156) ;  /* 0x00000000003c2947 */ /* 0x000fea0000000000 */
[----:B------:R-:W-:-:S13]  /*8ec0*/  ISETP.NE.AND.EX P1, PT, RZ, UR5, PT, P1 ;  /* 0x00000005ff007c0c */ /* 0x000fda000bf25310 */
[----:B------:R-:W-:Y:S05]  /*8ed0*/  @P1 BRA `(.L_x_157) ;  /* 0x00000000000c1947 */ /* 0x000fea0003800000 */
[----:B------:R-:W-:-:S13]  /*8ee0*/  FSETP.NEU.AND P0, PT, R35, RZ, PT ;  /* 0x000000ff2300720b */ /* 0x000fda0003f0d000 */
[----:B------:R-:W-:Y:S05]  /*8ef0*/  @!P0 EXIT ;  /* 0x000000000000894d */ /* 0x000fea0003800000 */
[----:B------:R-:W-:Y:S05]  /*8f00*/  BRA `(.L_x_156) ;  /* 0x0000000000287947 */ /* 0x000fea0003800000 */
.L_x_157:
[----:B------:R-:W-:Y:S01]  /*8f10*/  ISETP.NE.AND P0, PT, R82, RZ, PT ;  /* 0x000000ff5200720c */ /* 0x000fe20003f05270 */
[----:B------:R-:W-:-:S12]  /*8f20*/  BSSY.RECONVERGENT B0, `(.L_x_156) ;  /* 0x0000008000007945 */ /* 0x000fd80003800200 */
[----:B------:R-:W-:Y:S05]  /*8f30*/  @P0 BRA `(.L_x_158) ;  /* 0x0000000000100947 */ /* 0x000fea0003800000 */
[----:B------:R-:W-:-:S04]  /*8f40*/  ISETP.NE.U32.AND P0, PT, RZ, UR6, PT ;  /* 0x00000006ff007c0c */ /* 0x000fc8000bf05070 */
[----:B------:R-:W-:-:S13]  /*8f50*/  ISETP.NE.AND.EX P0, PT, RZ, UR7, PT, P0 ;  /* 0x00000007ff007c0c */ /* 0x000fda000bf05300 */
[----:B------:R-:W-:Y:S05]  /*8f60*/  @!P0 EXIT ;  /* 0x000000000000894d */ /* 0x000fea0003800000 */
[----:B------:R-:W-:Y:S05]  /*8f70*/  BRA `(.L_x_159) ;  /* 0x0000000000087947 */ /* 0x000fea0003800000 */
.L_x_158:
[----:B------:R-:W-:-:S13]  /*8f80*/  FSETP.NEU.AND P0, PT, R35, RZ, PT ;  /* 0x000000ff2300720b */ /* 0x000fda0003f0d000 */
[----:B------:R-:W-:Y:S05]  /*8f90*/  @!P0 EXIT ;  /* 0x000000000000894d */ /* 0x000fea0003800000 */
.L_x_159:
[----:B------:R-:W-:Y:S05]  /*8fa0*/  BSYNC.RECONVERGENT B0 ;  /* 0x0000000000007941 */ /* 0x000fea0003800200 */
.L_x_156:
[----:B------:R-:W-:Y:S01]  /*8fb0*/  ULEA UR4, UR53, UR47, 0x3 ;  /* 0x0000002f35047291 */ /* 0x000fe2000f8e18ff */
[----:B------:R-:W-:-:S04]  /*8fc0*/  DEPBAR.LE SB0, 0x0 ;  /* 0x000080000000791a */ /* 0x000fc80000000000 */
[----:B------:R-:W-:-:S04]  /*8fd0*/  UIADD3 UR4, UPT, UPT, UR4, 0xf0, URZ ;  /* 0x000000f004047890 */ /* 0x000fc8000fffe0ff */
[----:B------:R-:W-:-:S09]  /*8fe0*/  UPRMT UR4, UR46, 0x654, UR4 ;  /* 0x000006542e047896 */ /* 0x000fd20008000004 */
[----:B------:R-:W-:Y:S01]  /*8ff0*/  SYNCS.ARRIVE.TRANS64.RED.A1T0 RZ, [UR4], RZ ;  /* 0x000000ffffff79a7 */ /* 0x000fe20008100404 */
[----:B------:R-:W-:Y:S05]  /*9000*/  EXIT ;  /* 0x000000000000794d */ /* 0x000fea0003800000 */
.L_x_25:
[----:B--2---:R2:W4:Y:S02]  /*9010*/  SYNCS.PHASECHK.TRANS64.TRYWAIT P0, [R2+URZ+0x190], R5 ;  /* 0x00019005020075a7 */ /* 0x00452400080011ff */
[----:B----4-:R-:W-:Y:S05]  /*9020*/  @!P0 NANOSLEEP.SYNCS 0x989680 ;  /* 0x009896800000895d */ /* 0x010fea0003900000 */
[----:B------:R-:W4:Y:S02]  /*9030*/  @!P0 SYNCS.PHASECHK.TRANS64 P0, [R2+URZ+0x190], R5 ;  /* 0x00019005020085a7 */ /* 0x000f2400080010ff */
[----:B----4-:R-:W-:Y:S05]  /*9040*/  @!P0 BRA `(.L_x_25) ;  /* 0xfffffffc00f08947 */ /* 0x010fea000383ffff */
[----:B------:R-:W-:Y:S05]  /*9050*/  BRA `(.L_x_160) ;  /* 0xffffff88003c7947 */ /* 0x000fea000383ffff */
.L_x_28:
[----:B------:R-:W-:-:S07]  /*9060*/  MOV R2, UR49 ;  /* 0x0000003100027c02 */ /* 0x000fce0008000f00 */
.L_x_161:
[----:B-1----:R1:W2:Y:S02]  /*9070*/  SYNCS.PHASECHK.TRANS64.TRYWAIT P0, [R2+URZ+0x68], R4 ;  /* 0x00006804020075a7 */ /* 0x0022a400080011ff */
[----:B--2---:R-:W-:Y:S05]  /*9080*/  @!P0 NANOSLEEP.SYNCS 0x989680 ;  /* 0x009896800000895d */ /* 0x004fea0003900000 */
[----:B------:R-:W2:Y:S02]  /*9090*/  @!P0 SYNCS.PHASECHK.TRANS64 P0, [R2+URZ+0x68], R4 ;  /* 0x00006804020085a7 */ /* 0x000ea400080010ff */
[----:B--2---:R-:W-:Y:S05]  /*90a0*/  @!P0 BRA `(.L_x_161) ;  /* 0xfffffffc00f08947 */ /* 0x004fea000383ffff */
[----:B------:R-:W-:Y:S05]  /*90b0*/  BRA `(.L_x_27) ;  /* 0xffffff8800a07947 */ /* 0x000fea000383ffff */
.L_x_35:
[----:B-1----:R-:W-:-:S07]  /*90c0*/  MOV R2, UR17 ;  /* 0x0000001100027c02 */ /* 0x002fce0008000f00 */
.L_x_162:
[----:B-1----:R1:W2:Y:S02]  /*90d0*/  SYNCS.PHASECHK.TRANS64.TRYWAIT P0, [R2+URZ+0x68], R4 ;  /* 0x00006804020075a7 */ /* 0x0022a400080011ff */
[----:B--2---:R-:W-:Y:S05]  /*90e0*/  @!P0 NANOSLEEP.SYNCS 0x989680 ;  /* 0x009896800000895d */ /* 0x004fea0003900000 */
[----:B------:R-:W2:Y:S02]  /*90f0*/  @!P0 SYNCS.PHASECHK.TRANS64 P0, [R2+URZ+0x68], R4 ;  /* 0x00006804020085a7 */ /* 0x000ea400080010ff */
[----:B--2---:R-:W-:Y:S05]  /*9100*/  @!P0 BRA `(.L_x_162) ;  /* 0xfffffffc00f08947 */ /* 0x004fea000383ffff */
[----:B------:R-:W-:Y:S05]  /*9110*/  BRA `(.L_x_34) ;  /* 0xffffff8c00587947 */ /* 0x000fea000383ffff */
.L_x_40:
[----:B-1----:R1:W2:Y:S02]  /*9120*/  SYNCS.PHASECHK.TRANS64.TRYWAIT P0, [R2+URZ+0x120], R3 ;  /* 0x00012003020075a7 */ /* 0x0022a400080011ff */
[----:B--2---:R-:W-:Y:S05]  /*9130*/  @!P0 NANOSLEEP.SYNCS 0x989680 ;  /* 0x009896800000895d */ /* 0x004fea0003900000 */
[----:B------:R-:W2:Y:S02]  /*9140*/  @!P0 SYNCS.PHASECHK.TRANS64 P0, [R2+URZ+0x120], R3 ;  /* 0x00012003020085a7 */ /* 0x000ea400080010ff */
[----:B--2---:R-:W-:Y:S05]  /*9150*/  @!P0 BRA `(.L_x_40) ;  /* 0xfffffffc00f08947 */ /* 0x004fea000383ffff */
[----:B------:R-:W-:Y:S05]  /*9160*/  BRA `(.L_x_163) ;  /* 0xffffff8c00f87947 */ /* 0x000fea000383ffff */
.L_x_44:
[----:B------:R-:W-:-:S07]  /*9170*/  MOV R0, UR4 ;  /* 0x0000000400007c02 */ /* 0x000fce0008000f00 */
.L_x_164:
[----:B-1----:R1:W2:Y:S02]  /*9180*/  SYNCS.PHASECHK.TRANS64.TRYWAIT P0, [R0+URZ], R2 ;  /* 0x00000002000075a7 */ /* 0x0022a400080011ff */
[----:B--2---:R-:W-:Y:S05]  /*9190*/  @!P0 NANOSLEEP.SYNCS 0x989680 ;  /* 0x009896800000895d */ /* 0x004fea0003900000 */
[----:B------:R-:W2:Y:S02]  /*91a0*/  @!P0 SYNCS.PHASECHK.TRANS64 P0, [R0+URZ], R2 ;  /* 0x00000002000085a7 */ /* 0x000ea400080010ff */
[----:B--2---:R-:W-:Y:S05]  /*91b0*/  @!P0 BRA `(.L_x_164) ;  /* 0xfffffffc00f08947 */ /* 0x004fea000383ffff */
[----:B------:R-:W-:Y:S05]  /*91c0*/  BRA `(.L_x_165) ;  /* 0xffffff9400687947 */ /* 0x000fea000383ffff */
.L_x_45:
[----:B------:R-:W-:-:S07]  /*91d0*/  MOV R0, UR4 ;  /* 0x0000000400007c02 */ /* 0x000fce0008000f00 */
.L_x_166:
[----:B-1----:R1:W2:Y:S02]  /*91e0*/  SYNCS.PHASECHK.TRANS64.TRYWAIT P0, [R0+URZ], R3 ;  /* 0x00000003000075a7 */ /* 0x0022a400080011ff */
[----:B--2---:R-:W-:Y:S05]  /*91f0*/  @!P0 NANOSLEEP.SYNCS 0x989680 ;  /* 0x009896800000895d */ /* 0x004fea0003900000 */
[----:B------:R-:W2:Y:S02]  /*9200*/  @!P0 SYNCS.PHASECHK.TRANS64 P0, [R0+URZ], R3 ;  /* 0x00000003000085a7 */ /* 0x000ea400080010ff */
[----:B--2---:R-:W-:Y:S05]  /*9210*/  @!P0 BRA `(.L_x_166) ;  /* 0xfffffffc00f08947 */ /* 0x004fea000383ffff */
[----:B------:R-:W-:Y:S05]  /*9220*/  BRA `(.L_x_167) ;  /* 0xffffff9400747947 */ /* 0x000fea000383ffff */
.L_x_46:
[----:B------:R-:W-:-:S07]  /*9230*/  MOV R0, UR4 ;  /* 0x0000000400007c02 */ /* 0x000fce0008000f00 */
.L_x_168:
[----:B-1----:R1:W2:Y:S02]  /*9240*/  SYNCS.PHASECHK.TRANS64.TRYWAIT P0, [R0+URZ], R3 ;  /* 0x00000003000075a7 */ /* 0x0022a400080011ff */
[----:B--2---:R-:W-:Y:S05]  /*9250*/  @!P0 NANOSLEEP.SYNCS 0x989680 ;  /* 0x009896800000895d */ /* 0x004fea0003900000 */
[----:B------:R-:W2:Y:S02]  /*9260*/  @!P0 SYNCS.PHASECHK.TRANS64 P0, [R0+URZ], R3 ;  /* 0x00000003000085a7 */ /* 0x000ea400080010ff */
[----:B--2---:R-:W-:Y:S05]  /*9270*/  @!P0 BRA `(.L_x_168) ;  /* 0xfffffffc00f08947 */ /* 0x004fea000383ffff */
[----:B------:R-:W-:Y:S05]  /*9280*/  BRA `(.L_x_169) ;  /* 0xffffff9400807947 */ /* 0x000fea000383ffff */
.L_x_47:
[----:B------:R-:W-:-:S07]  /*9290*/  MOV R0, UR4 ;  /* 0x0000000400007c02 */ /* 0x000fce0008000f00 */
.L_x_170:
[----:B-1----:R1:W2:Y:S02]  /*92a0*/  SYNCS.PHASECHK.TRANS64.TRYWAIT P0, [R0+URZ], R3 ;  /* 0x00000003000075a7 */ /* 0x0022a400080011ff */
[----:B--2---:R-:W-:Y:S05]  /*92b0*/  @!P0 NANOSLEEP.SYNCS 0x989680 ;  /* 0x009896800000895d */ /* 0x004fea0003900000 */
[----:B------:R-:W2:Y:S02]  /*92c0*/  @!P0 SYNCS.PHASECHK.TRANS64 P0, [R0+URZ], R3 ;  /* 0x00000003000085a7 */ /* 0x000ea400080010ff */
[----:B--2---:R-:W-:Y:S05]  /*92d0*/  @!P0 BRA `(.L_x_170) ;  /* 0xfffffffc00f08947 */ /* 0x004fea000383ffff */
[----:B------:R-:W-:Y:S05]  /*92e0*/  BRA `(.L_x_171) ;  /* 0xffffff94008c7947 */ /* 0x000fea000383ffff */
.L_x_48:
[----:B------:R-:W-:-:S07]  /*92f0*/  MOV R0, UR4 ;  /* 0x0000000400007c02 */ /* 0x000fce0008000f00 */
.L_x_172:
[----:B-1----:R1:W2:Y:S02]  /*9300*/  SYNCS.PHASECHK.TRANS64.TRYWAIT P0, [R0+URZ], R3 ;  /* 0x00000003000075a7 */ /* 0x0022a400080011ff */
[----:B--2---:R-:W-:Y:S05]  /*9310*/  @!P0 NANOSLEEP.SYNCS 0x989680 ;  /* 0x009896800000895d */ /* 0x004fea0003900000 */
[----:B------:R-:W2:Y:S02]  /*9320*/  @!P0 SYNCS.PHASECHK.TRANS64 P0, [R0+URZ], R3 ;  /* 0x00000003000085a7 */ /* 0x000ea400080010ff */
[----:B--2---:R-:W-:Y:S05]  /*9330*/  @!P0 BRA `(.L_x_172) ;  /* 0xfffffffc00f08947 */ /* 0x004fea000383ffff */
[----:B------:R-:W-:Y:S05]  /*9340*/  BRA `(.L_x_173) ;  /* 0xffffff9400987947 */ /* 0x000fea000383ffff */
.L_x_49:
[----:B------:R-:W-:-:S07]  /*9350*/  MOV R0, UR4 ;  /* 0x0000000400007c02 */ /* 0x000fce0008000f00 */
.L_x_174:
[----:B-1----:R1:W2:Y:S02]  /*9360*/  SYNCS.PHASECHK.TRANS64.TRYWAIT P0, [R0+URZ], R3 ;  /* 0x00000003000075a7 */ /* 0x0022a400080011ff */
[----:B--2---:R-:W-:Y:S05]  /*9370*/  @!P0 NANOSLEEP.SYNCS 0x989680 ;  /* 0x009896800000895d */ /* 0x004fea0003900000 */
[----:B------:R-:W2:Y:S02]  /*9380*/  @!P0 SYNCS.PHASECHK.TRANS64 P0, [R0+URZ], R3 ;  /* 0x00000003000085a7 */ /* 0x000ea400080010ff */
[----:B--2---:R-:W-:Y:S05]  /*9390*/  @!P0 BRA `(.L_x_174) ;  /* 0xfffffffc00f08947 */ /* 0x004fea000383ffff */
[----:B------:R-:W-:Y:S05]  /*93a0*/  BRA `(.L_x_175) ;  /* 0xffffff9400a47947 */ /* 0x000fea000383ffff */
.L_x_50:
[----:B------:R-:W-:-:S07]  /*93b0*/  MOV R0, UR4 ;  /* 0x0000000400007c02 */ /* 0x000fce0008000f00 */
.L_x_176:
[----:B-1----:R1:W2:Y:S02]  /*93c0*/  SYNCS.PHASECHK.TRANS64.TRYWAIT P0, [R0+URZ], R3 ;  /* 0x00000003000075a7 */ /* 0x0022a400080011ff */
[----:B--2---:R-:W-:Y:S05]  /*93d0*/  @!P0 NANOSLEEP.SYNCS 0x989680 ;  /* 0x009896800000895d */ /* 0x004fea0003900000 */
[----:B------:R-:W2:Y:S02]  /*93e0*/  @!P0 SYNCS.PHASECHK.TRANS64 P0, [R0+URZ], R3 ;  /* 0x00000003000085a7 */ /* 0x000ea400080010ff */
[----:B--2---:R-:W-:Y:S05]  /*93f0*/  @!P0 BRA `(.L_x_176) ;  /* 0xfffffffc00f08947 */ /* 0x004fea000383ffff */
[----:B------:R-:W-:Y:S05]  /*9400*/  BRA `(.L_x_177) ;  /* 0xffffff9400b07947 */ /* 0x000fea000383ffff */
.L_x_51:
[----:B------:R-:W-:-:S07]  /*9410*/  MOV R0, UR4 ;  /* 0x0000000400007c02 */ /* 0x000fce0008000f00 */
.L_x_178:
[----:B-1----:R1:W2:Y:S02]  /*9420*/  SYNCS.PHASECHK.TRANS64.TRYWAIT P0, [R0+URZ], R3 ;  /* 0x00000003000075a7 */ /* 0x0022a400080011ff */
[----:B--2---:R-:W-:Y:S05]  /*9430*/  @!P0 NANOSLEEP.SYNCS 0x989680 ;  /* 0x009896800000895d */ /* 0x004fea0003900000 */
[----:B------:R-:W2:Y:S02]  /*9440*/  @!P0 SYNCS.PHASECHK.TRANS64 P0, [R0+URZ], R3 ;  /* 0x00000003000085a7 */ /* 0x000ea400080010ff */
[----:B--2---:R-:W-:Y:S05]  /*9450*/  @!P0 BRA `(.L_x_178) ;  /* 0xfffffffc00f08947 */ /* 0x004fea000383ffff */
[----:B------:R-:W-:Y:S05]  /*9460*/  BRA `(.L_x_179) ;  /* 0xffffff9400bc7947 */ /* 0x000fea000383ffff */
.L_x_52:
[----:B------:R-:W-:-:S07]  /*9470*/  MOV R0, UR4 ;  /* 0x0000000400007c02 */ /* 0x000fce0008000f00 */
.L_x_180:
[----:B-1----:R1:W2:Y:S02]  /*9480*/  SYNCS.PHASECHK.TRANS64.TRYWAIT P0, [R0+URZ], R3 ;  /* 0x00000003000075a7 */ /* 0x0022a400080011ff */
[----:B--2---:R-:W-:Y:S05]  /*9490*/  @!P0 NANOSLEEP.SYNCS 0x989680 ;  /* 0x009896800000895d */ /* 0x004fea0003900000 */
[----:B------:R-:W2:Y:S02]  /*94a0*/  @!P0 SYNCS.PHASECHK.TRANS64 P0, [R0+URZ], R3 ;  /* 0x00000003000085a7 */ /* 0x000ea400080010ff */
[----:B--2---:R-:W-:Y:S05]  /*94b0*/  @!P0 BRA `(.L_x_180) ;  /* 0xfffffffc00f08947 */ /* 0x004fea000383ffff */
[----:B------:R-:W-:Y:S05]  /*94c0*/  BRA `(.L_x_181) ;  /* 0xffffff9400c87947 */ /* 0x000fea000383ffff */
.L_x_53:
[----:B------:R-:W-:-:S07]  /*94d0*/  MOV R0, UR4 ;  /* 0x0000000400007c02 */ /* 0x000fce0008000f00 */
.L_x_182:
[----:B-1----:R1:W2:Y:S02]  /*94e0*/  SYNCS.PHASECHK.TRANS64.TRYWAIT P0, [R0+URZ], R3 ;  /* 0x00000003000075a7 */ /* 0x0022a400080011ff */
[----:B--2---:R-:W-:Y:S05]  /*94f0*/  @!P0 NANOSLEEP.SYNCS 0x989680 ;  /* 0x009896800000895d */ /* 0x004fea0003900000 */
[----:B------:R-:W2:Y:S02]  /*9500*/  @!P0 SYNCS.PHASECHK.TRANS64 P0, [R0+URZ], R3 ;  /* 0x00000003000085a7 */ /* 0x000ea400080010ff */
[----:B--2---:R-:W-:Y:S05]  /*9510*/  @!P0 BRA `(.L_x_182) ;  /* 0xfffffffc00f08947 */ /* 0x004fea000383ffff */
[----:B------:R-:W-:Y:S05]  /*9520*/  BRA `(.L_x_183) ;  /* 0xffffff9400d47947 */ /* 0x000fea000383ffff */
.L_x_54:
[----:B------:R-:W-:-:S07]  /*9530*/  MOV R0, UR4 ;  /* 0x0000000400007c02 */ /* 0x000fce0008000f00 */
.L_x_184:
[----:B-1----:R1:W2:Y:S02]  /*9540*/  SYNCS.PHASECHK.TRANS64.TRYWAIT P0, [R0+URZ], R3 ;  /* 0x00000003000075a7 */ /* 0x0022a400080011ff */
[----:B--2---:R-:W-:Y:S05]  /*9550*/  @!P0 NANOSLEEP.SYNCS 0x989680 ;  /* 0x009896800000895d */ /* 0x004fea0003900000 */
[----:B------:R-:W2:Y:S02]  /*9560*/  @!P0 SYNCS.PHASECHK.TRANS64 P0, [R0+URZ], R3 ;  /* 0x00000003000085a7 */ /* 0x000ea400080010ff */
[----:B--2---:R-:W-:Y:S05]  /*9570*/  @!P0 BRA `(.L_x_184) ;  /* 0xfffffffc00f08947 */ /* 0x004fea000383ffff */
[----:B------:R-:W-:Y:S05]  /*9580*/  BRA `(.L_x_185) ;  /* 0xffffff9400e07947 */ /* 0x000fea000383ffff */
.L_x_55:
[----:B------:R-:W-:-:S07]  /*9590*/  MOV R0, UR4 ;  /* 0x0000000400007c02 */ /* 0x000fce0008000f00 */
.L_x_186:
[----:B-1----:R1:W2:Y:S02]  /*95a0*/  SYNCS.PHASECHK.TRANS64.TRYWAIT P0, [R0+URZ], R3 ;  /* 0x00000003000075a7 */ /* 0x0022a400080011ff */
[----:B--2---:R-:W-:Y:S05]  /*95b0*/  @!P0 NANOSLEEP.SYNCS 0x989680 ;  /* 0x009896800000895d */ /* 0x004fea0003900000 */
[----:B------:R-:W2:Y:S02]  /*95c0*/  @!P0 SYNCS.PHASECHK.TRANS64 P0, [R0+URZ], R3 ;  /* 0x00000003000085a7 */ /* 0x000ea400080010ff */
[----:B--2---:R-:W-:Y:S05]  /*95d0*/  @!P0 BRA `(.L_x_186) ;  /* 0xfffffffc00f08947 */ /* 0x004fea000383ffff */
[----:B------:R-:W-:Y:S05]  /*95e0*/  BRA `(.L_x_187) ;  /* 0xffffff9400ec7947 */ /* 0x000fea000383ffff */
.L_x_58:
[----:B-1----:R1:W2:Y:S02]  /*95f0*/  SYNCS.PHASECHK.TRANS64.TRYWAIT P0, [R2+URZ+0x180], R4 ;  /* 0x00018004020075a7 */ /* 0x0022a400080011ff */
[----:B--2---:R-:W-:Y:S05]  /*9600*/  @!P0 NANOSLEEP.SYNCS 0x989680 ;  /* 0x009896800000895d */ /* 0x004fea0003900000 */
[----:B------:R-:W2:Y:S02]  /*9610*/  @!P0 SYNCS.PHASECHK.TRANS64 P0, [R2+URZ+0x180], R4 ;  /* 0x00018004020085a7 */ /* 0x000ea400080010ff */
[----:B--2---:R-:W-:Y:S05]  /*9620*/  @!P0 BRA `(.L_x_58) ;  /* 0xfffffffc00f08947 */ /* 0x004fea000383ffff */
[----:B------:R-:W-:Y:S05]  /*9630*/  BRA `(.L_x_188) ;  /* 0xffffff9800487947 */ /* 0x000fea000383ffff */
.L_x_59:
[----:B------:R-:W-:-:S07]  /*9640*/  MOV R2, UR5 ;  /* 0x0000000500027c02 */ /* 0x000fce0008000f00 */
.L_x_189:
[----:B-1----:R1:W2:Y:S02]  /*9650*/  SYNCS.PHASECHK.TRANS64.TRYWAIT P0, [R2+URZ+0x130], R5 ;  /* 0x00013005020075a7 */ /* 0x0022a400080011ff */
[----:B--2---:R-:W-:Y:S05]  /*9660*/  @!P0 NANOSLEEP.SYNCS 0x989680 ;  /* 0x009896800000895d */ /* 0x004fea0003900000 */
[----:B------:R-:W2:Y:S02]  /*9670*/  @!P0 SYNCS.PHASECHK.TRANS64 P0, [R2+URZ+0x130], R5 ;  /* 0x00013005020085a7 */ /* 0x000ea400080010ff */
[----:B--2---:R-:W-:Y:S05]  /*9680*/  @!P0 BRA `(.L_x_189) ;  /* 0xfffffffc00f08947 */ /* 0x004fea000383ffff */
[----:B------:R-:W-:Y:S05]  /*9690*/  BRA `(.L_x_190) ;  /* 0xffffff9800587947 */ /* 0x000fea000383ffff */
.L_x_60:
[----:B-1----:R1:W2:Y:S02]  /*96a0*/  SYNCS.PHASECHK.TRANS64.TRYWAIT P1, [R2+URZ+0x120], R4 ;  /* 0x00012004020075a7 */ /* 0x0022a400080211ff */
[----:B--2---:R-:W-:Y:S05]  /*96b0*/  @!P1 NANOSLEEP.SYNCS 0x989680 ;  /* 0x009896800000995d */ /* 0x004fea0003900000 */
[----:B------:R-:W2:Y:S02]  /*96c0*/  @!P1 SYNCS.PHASECHK.TRANS64 P1, [R2+URZ+0x120], R4 ;  /* 0x00012004020095a7 */ /* 0x000ea400080210ff */
[----:B--2---:R-:W-:Y:S05]  /*96d0*/  @!P1 BRA `(.L_x_60) ;  /* 0xfffffffc00f09947 */ /* 0x004fea000383ffff */
[----:B------:R-:W-:Y:S05]  /*96e0*/  BRA `(.L_x_191) ;  /* 0xffffff9800887947 */ /* 0x000fea000383ffff */
.L_x_63:
[----:B------:R-:W-:-:S07]  /*96f0*/  MOV R0, UR5 ;  /* 0x0000000500007c02 */ /* 0x000fce0008000f00 */
.L_x_192:
[----:B-1----:R1:W2:Y:S02]  /*9700*/  SYNCS.PHASECHK.TRANS64.TRYWAIT P0, [R0+URZ+0x130], R2 ;  /* 0x00013002000075a7 */ /* 0x0022a400080011ff */
[----:B--2---:R-:W-:Y:S05]  /*9710*/  @!P0 NANOSLEEP.SYNCS 0x989680 ;  /* 0x009896800000895d */ /* 0x004fea0003900000 */
[----:B------:R-:W2:Y:S02]  /*9720*/  @!P0 SYNCS.PHASECHK.TRANS64 P0, [R0+URZ+0x130], R2 ;  /* 0x00013002000085a7 */ /* 0x000ea400080010ff */
[----:B--2---:R-:W-:Y:S05]  /*9730*/  @!P0 BRA `(.L_x_192) ;  /* 0xfffffffc00f08947 */ /* 0x004fea000383ffff */
[----:B------:R-:W-:Y:S05]  /*9740*/  BRA `(.L_x_62) ;  /* 0xffffff9800dc7947 */ /* 0x000fea000383ffff */
.L_x_72:
[----:B-1----:R-:W-:-:S04]  /*9750*/  MOV R3, UR6 ;  /* 0x0000000600037c02 */ /* 0x002fc80008000f00 */
[----:B------:R1:W2:Y:S03]  /*9760*/  SYNCS.PHASECHK.TRANS64.TRYWAIT P0, [R3+URZ+0x8], R4 ;  /* 0x00000804030075a7 */ /* 0x0002a600080011ff */
[----:B--2---:R-:W-:Y:S05]  /*9770*/  @!P0 NANOSLEEP.SYNCS 0x989680 ;  /* 0x009896800000895d */ /* 0x004fea0003900000 */
[----:B------:R-:W2:Y:S02]  /*9780*/  @!P0 SYNCS.PHASECHK.TRANS64 P0, [R3+URZ+0x8], R4 ;  /* 0x00000804030085a7 */ /* 0x000ea400080010ff */
[----:B--2---:R-:W-:Y:S05]  /*9790*/  @!P0 BRA `(.L_x_72) ;  /* 0xfffffffc00ec8947 */ /* 0x004fea000383ffff */
[----:B------:R-:W-:Y:S05]  /*97a0*/  BRA `(.L_x_71) ;  /* 0xffffff9c00907947 */ /* 0x000fea000383ffff */
.L_x_74:
[----:B------:R-:W-:Y:S01]  /*97b0*/  BSSY B0, `(.L_x_193) ;  /* 0x0000006000007945 */ /* 0x000fe20003800000 */
[----:B------:R-:W-:-:S07]  /*97c0*/  MOV R15, 0xffffffff ;  /* 0xffffffff000f7802 */ /* 0x000fce0000000f00 */
[----:B-1---5:R-:W-:Y:S05]  /*97d0*/  WARPSYNC.COLLECTIVE R15, `(.L_x_194) ;  /* 0x000000000f0c7348 */ /* 0x022fea0003c00000 */
[----:B------:R-:W-:Y:S02]  /*97e0*/  ELECT P6, UR79, PT ;  /* 0x00000000004f782f */ /* 0x000fe400038c0000 */
[----:B------:R-:W-:Y:S01]  /*97f0*/  MOV R14, UR79 ;  /* 0x0000004f000e7c02 */ /* 0x000fe20008000f00 */
[----:B-1---5:R-:W-:Y:S10]  /*9800*/  ENDCOLLECTIVE ;  /* 0x000000000000791b */ /* 0x022ff40003800000 */
.L_x_194:
[----:B------:R-:W-:Y:S05]  /*9810*/  BSYNC B0 ;  /* 0x0000000000007941 */ /* 0x000fea0003800000 */
.L_x_193:
[----:B------:R-:W-:Y:S05]  /*9820*/  BRA `(.L_x_195) ;  /* 0xffffff9c00c07947 */ /* 0x000fea000383ffff */
.L_x_76:
[----:B-1----:R-:W-:-:S04]  /*9830*/  MOV R0, UR6 ;  /* 0x0000000600007c02 */ /* 0x002fc80008000f00 */
[----:B------:R1:W2:Y:S03]  /*9840*/  SYNCS.PHASECHK.TRANS64.TRYWAIT P0, [R0+URZ+0x8], R2 ;  /* 0x00000802000075a7 */ /* 0x0002a600080011ff */
[----:B--2---:R-:W-:Y:S05]  /*9850*/  @!P0 NANOSLEEP.SYNCS 0x989680 ;  /* 0x009896800000895d */ /* 0x004fea0003900000 */
[----:B------:R-:W2:Y:S02]  /*9860*/  @!P0 SYNCS.PHASECHK.TRANS64 P0, [R0+URZ+0x8], R2 ;  /* 0x00000802000085a7 */ /* 0x000ea400080010ff */
[----:B--2---:R-:W-:Y:S05]  /*9870*/  @!P0 BRA `(.L_x_76) ;  /* 0xfffffffc00ec8947 */ /* 0x004fea000383ffff */
[----:B------:R-:W-:Y:S05]  /*9880*/  BRA `(.L_x_75) ;  /* 0xffffff9c00c47947 */ /* 0x000fea000383ffff */
.L_x_77:
[----:B-1----:R1:W2:Y:S02]  /*9890*/  SYNCS.PHASECHK.TRANS64.TRYWAIT P0, [R0+URZ+0x120], R4 ;  /* 0x00012004000075a7 */ /* 0x0022a400080011ff */
[----:B--2---:R-:W-:Y:S05]  /*98a0*/  @!P0 NANOSLEEP.SYNCS 0x989680 ;  /* 0x009896800000895d */ /* 0x004fea0003900000 */
[----:B------:R-:W2:Y:S02]  /*98b0*/  @!P0 SYNCS.PHASECHK.TRANS64 P0, [R0+URZ+0x120], R4 ;  /* 0x00012004000085a7 */ /* 0x000ea400080010ff */
[----:B--2---:R-:W-:Y:S05]  /*98c0*/  @!P0 BRA `(.L_x_77) ;  /* 0xfffffffc00f08947 */ /* 0x004fea000383ffff */
[----:B------:R-:W-:Y:S05]  /*98d0*/  BRA `(.L_x_196) ;  /* 0xffffffa000b07947 */ /* 0x000fea000383ffff */
.L_x_79:
[----:B------:R-:W-:-:S07]  /*98e0*/  MOV R0, UR9 ;  /* 0x0000000900007c02 */ /* 0x000fce0008000f00 */
.L_x_197:
[----:B-1----:R1:W2:Y:S02]  /*98f0*/  SYNCS.PHASECHK.TRANS64.TRYWAIT P0, [R0+URZ+0x160], R4 ;  /* 0x00016004000075a7 */ /* 0x0022a400080011ff */
[----:B--2---:R-:W-:Y:S05]  /*9900*/  @!P0 NANOSLEEP.SYNCS 0x989680 ;  /* 0x009896800000895d */ /* 0x004fea0003900000 */
[----:B------:R-:W2:Y:S02]  /*9910*/  @!P0 SYNCS.PHASECHK.TRANS64 P0, [R0+URZ+0x160], R4 ;  /* 0x00016004000085a7 */ /* 0x000ea400080010ff */
[----:B--2---:R-:W-:Y:S05]  /*9920*/  @!P0 BRA `(.L_x_197) ;  /* 0xfffffffc00f08947 */ /* 0x004fea000383ffff */
[----:B------:R-:W-:Y:S05]  /*9930*/  BRA `(.L_x_198) ;  /* 0xffffffa000fc7947 */ /* 0x000fea000383ffff */
.L_x_82:
[----:B------:R-:W-:Y:S07]  /*9940*/  MOV R0, UR8 ;  /* 0x0000000800007c02 */ /* 0x000fee0008000f00 */
.L_x_199:
[----:B-1----:R1:W2:Y:S02]  /*9950*/  SYNCS.PHASECHK.TRANS64.TRYWAIT P0, [R0+URZ], R4 ;  /* 0x00000004000075a7 */ /* 0x0022a400080011ff */
[----:B--2---:R-:W-:Y:S05]  /*9960*/  @!P0 NANOSLEEP.SYNCS 0x989680 ;  /* 0x009896800000895d */ /* 0x004fea0003900000 */
[----:B------:R-:W2:Y:S02]  /*9970*/  @!P0 SYNCS.PHASECHK.TRANS64 P0, [R0+URZ], R4 ;  /* 0x00000004000085a7 */ /* 0x000ea400080010ff */
[----:B--2---:R-:W-:Y:S05]  /*9980*/  @!P0 BRA `(.L_x_199) ;  /* 0xfffffffc00f08947 */ /* 0x004fea000383ffff */
[----:B------:R-:W-:Y:S05]  /*9990*/  BRA `(.L_x_81) ;  /* 0xffffffa400107947 */ /* 0x000fea000383ffff */
.L_x_86:
[----:B-1----:R-:W-:-:S07]  /*99a0*/  MOV R0, UR8 ;  /* 0x0000000800007c02 */ /* 0x002fce0008000f00 */
.L_x_200:
[----:B-1----:R1:W2:Y:S02]  /*99b0*/  SYNCS.PHASECHK.TRANS64.TRYWAIT P0, [R0+URZ], R2 ;  /* 0x00000002000075a7 */ /* 0x0022a400080011ff */
[----:B--2---:R-:W-:Y:S05]  /*99c0*/  @!P0 NANOSLEEP.SYNCS 0x989680 ;  /* 0x009896800000895d */ /* 0x004fea0003900000 */
[----:B------:R-:W2:Y:S02]  /*99d0*/  @!P0 SYNCS.PHASECHK.TRANS64 P0, [R0+URZ], R2 ;  /* 0x00000002000085a7 */ /* 0x000ea400080010ff */
[----:B--2---:R-:W-:Y:S05]  /*99e0*/  @!P0 BRA `(.L_x_200) ;  /* 0xfffffffc00f08947 */ /* 0x004fea000383ffff */
[----:B------:R-:W-:Y:S05]  /*99f0*/  BRA `(.L_x_201) ;  /* 0xffffffa800047947 */ /* 0x000fea000383ffff */
.L_x_87:
[----:B------:R-:W-:-:S07]  /*9a00*/  MOV R0, UR8 ;  /* 0x0000000800007c02 */ /* 0x000fce0008000f00 */
.L_x_202:
[----:B-1----:R1:W2:Y:S02]  /*9a10*/  SYNCS.PHASECHK.TRANS64.TRYWAIT P0, [R0+URZ], R3 ;  /* 0x00000003000075a7 */ /* 0x0022a400080011ff */
[----:B--2---:R-:W-:Y:S05]  /*9a20*/  @!P0 NANOSLEEP.SYNCS 0x989680 ;  /* 0x009896800000895d */ /* 0x004fea0003900000 */
[----:B------:R-:W2:Y:S02]  /*9a30*/  @!P0 SYNCS.PHASECHK.TRANS64 P0, [R0+URZ], R3 ;  /* 0x00000003000085a7 */ /* 0x000ea400080010ff */
[----:B--2---:R-:W-:Y:S05]  /*9a40*/  @!P0 BRA `(.L_x_202) ;  /* 0xfffffffc00f08947 */ /* 0x004fea000383ffff */
[----:B------:R-:W-:Y:S05]  /*9a50*/  BRA `(.L_x_203) ;  /* 0xffffffa800107947 */ /* 0x000fea000383ffff */
.L_x_88:
[----:B------:R-:W-:-:S07]  /*9a60*/  MOV R0, UR8 ;  /* 0x0000000800007c02 */ /* 0x000fce0008000f00 */
.L_x_204:
[----:B-1----:R1:W2:Y:S02]  /*9a70*/  SYNCS.PHASECHK.TRANS64.TRYWAIT P0, [R0+URZ], R3 ;  /* 0x00000003000075a7 */ /* 0x0022a400080011ff */
[----:B--2---:R-:W-:Y:S05]  /*9a80*/  @!P0 NANOSLEEP.SYNCS 0x989680 ;  /* 0x009896800000895d */ /* 0x004fea0003900000 */
[----:B------:R-:W2:Y:S02]  /*9a90*/  @!P0 SYNCS.PHASECHK.TRANS64 P0, [R0+URZ], R3 ;  /* 0x00000003000085a7 */ /* 0x000ea400080010ff */
[----:B--2---:R-:W-:Y:S05]  /*9aa0*/  @!P0 BRA `(.L_x_204) ;  /* 0xfffffffc00f08947 */ /* 0x004fea000383ffff */
[----:B------:R-:W-:Y:S05]  /*9ab0*/  BRA `(.L_x_205) ;  /* 0xffffffa8001c7947 */ /* 0x000fea000383ffff */
.L_x_91:
[----:B------:R-:W-:-:S07]  /*9ac0*/  MOV R0, UR7 ;  /* 0x0000000700007c02 */ /* 0x000fce0008000f00 */
.L_x_206:
[----:B-1----:R1:W2:Y:S02]  /*9ad0*/  SYNCS.PHASECHK.TRANS64.TRYWAIT P1, [R0+URZ+0x1a0], R2 ;  /* 0x0001a002000075a7 */ /* 0x0022a400080211ff */
[----:B--2---:R-:W-:Y:S05]  /*9ae0*/  @!P1 NANOSLEEP.SYNCS 0x989680 ;  /* 0x009896800000995d */ /* 0x004fea0003900000 */
[----:B------:R-:W2:Y:S02]  /*9af0*/  @!P1 SYNCS.PHASECHK.TRANS64 P1, [R0+URZ+0x1a0], R2 ;  /* 0x0001a002000095a7 */ /* 0x000ea400080210ff */
[----:B--2---:R-:W-:Y:S05]  /*9b00*/  @!P1 BRA `(.L_x_206) ;  /* 0xfffffffc00f09947 */ /* 0x004fea000383ffff */
[----:B------:R-:W-:Y:S05]  /*9b10*/  BRA `(.L_x_207) ;  /* 0xffffffa800687947 */ /* 0x000fea000383ffff */
.L_x_96:
[----:B----4-:R4:W1:Y:S02]  /*9b20*/  SYNCS.PHASECHK.TRANS64.TRYWAIT P0, [R0+URZ+0x120], R2 ;  /* 0x00012002000075a7 */ /* 0x01086400080011ff */
[----:B-1----:R-:W-:Y:S05]  /*9b30*/  @!P0 NANOSLEEP.SYNCS 0x989680 ;  /* 0x009896800000895d */ /* 0x002fea0003900000 */
[----:B------:R-:W1:Y:S02]  /*9b40*/  @!P0 SYNCS.PHASECHK.TRANS64 P0, [R0+URZ+0x120], R2 ;  /* 0x00012002000085a7 */ /* 0x000e6400080010ff */
[----:B-1----:R-:W-:Y:S05]  /*9b50*/  @!P0 BRA `(.L_x_96) ;  /* 0xfffffffc00f08947 */ /* 0x002fea000383ffff */
[----:B------:R-:W-:Y:S05]  /*9b60*/  BRA `(.L_x_208) ;  /* 0xffffffac00787947 */ /* 0x000fea000383ffff */
.L_x_99:
[----:B------:R-:W-:Y:S07]  /*9b70*/  MOV R0, UR6 ;  /* 0x0000000600007c02 */ /* 0x000fee0008000f00 */
.L_x_209:
[----:B----4-:R4:W1:Y:S02]  /*9b80*/  SYNCS.PHASECHK.TRANS64.TRYWAIT P0, [R0+URZ+0x118], R2 ;  /* 0x00011802000075a7 */ /* 0x01086400080011ff */
[----:B-1----:R-:W-:Y:S05]  /*9b90*/  @!P0 NANOSLEEP.SYNCS 0x989680 ;  /* 0x009896800000895d */ /* 0x002fea0003900000 */
[----:B------:R-:W1:Y:S02]  /*9ba0*/  @!P0 SYNCS.PHASECHK.TRANS64 P0, [R0+URZ+0x118], R2 ;  /* 0x00011802000085a7 */ /* 0x000e6400080010ff */
[----:B-1----:R-:W-:Y:S05]  /*9bb0*/  @!P0 BRA `(.L_x_209) ;  /* 0xfffffffc00f08947 */ /* 0x002fea000383ffff */
[----:B------:R-:W-:Y:S05]  /*9bc0*/  BRA `(.L_x_98) ;  /* 0xffffffb000587947 */ /* 0x000fea000383ffff */
.L_x_102:
[----:B------:R-:W-:Y:S07]  /*9bd0*/  MOV R0, UR6 ;  /* 0x0000000600007c02 */ /* 0x000fee0008000f00 */
.L_x_210:
[----:B--2---:R2:W4:Y:S02]  /*9be0*/  SYNCS.PHASECHK.TRANS64.TRYWAIT P0, [R0+URZ+0xf0], R31 ;  /* 0x0000f01f000075a7 */ /* 0x00452400080011ff */
[----:B----4-:R-:W-:Y:S05]  /*9bf0*/  @!P0 NANOSLEEP.SYNCS 0x989680 ;  /* 0x009896800000895d */ /* 0x010fea0003900000 */
[----:B------:R-:W4:Y:S02]  /*9c00*/  @!P0 SYNCS.PHASECHK.TRANS64 P0, [R0+URZ+0xf0], R31 ;  /* 0x0000f01f000085a7 */ /* 0x000f2400080010ff */
[----:B----4-:R-:W-:Y:S05]  /*9c10*/  @!P0 BRA `(.L_x_210) ;  /* 0xfffffffc00f08947 */ /* 0x010fea000383ffff */
[----:B------:R-:W-:Y:S05]  /*9c20*/  BRA `(.L_x_211) ;  /* 0xffffffb000d07947 */ /* 0x000fea000383ffff */
.L_x_103:
[----:B------:R-:W-:Y:S07]  /*9c30*/  MOV R0, UR6 ;  /* 0x0000000600007c02 */ /* 0x000fee0008000f00 */
.L_x_212:
[----:B--2---:R2:W4:Y:S02]  /*9c40*/  SYNCS.PHASECHK.TRANS64.TRYWAIT P0, [R0+URZ+0xf8], R31 ;  /* 0x0000f81f000075a7 */ /* 0x00452400080011ff */
[----:B----4-:R-:W-:Y:S05]  /*9c50*/  @!P0 NANOSLEEP.SYNCS 0x989680 ;  /* 0x009896800000895d */ /* 0x010fea0003900000 */
[----:B------:R-:W4:Y:S02]  /*9c60*/  @!P0 SYNCS.PHASECHK.TRANS64 P0, [R0+URZ+0xf8], R31 ;  /* 0x0000f81f000085a7 */ /* 0x000f2400080010ff */
[----:B----4-:R-:W-:Y:S05]  /*9c70*/  @!P0 BRA `(.L_x_212) ;  /* 0xfffffffc00f08947 */ /* 0x010fea000383ffff */
[----:B------:R-:W-:Y:S05]  /*9c80*/  BRA `(.L_x_213) ;  /* 0xffffffb400287947 */ /* 0x000fea000383ffff */
.L_x_104:
[----:B------:R-:W-:Y:S07]  /*9c90*/  MOV R0, UR6 ;  /* 0x0000000600007c02 */ /* 0x000fee0008000f00 */
.L_x_214:
[----:B--2---:R2:W4:Y:S02]  /*9ca0*/  SYNCS.PHASECHK.TRANS64.TRYWAIT P0, [R0+URZ+0x100], R31 ;  /* 0x0001001f000075a7 */ /* 0x00452400080011ff */
[----:B----4-:R-:W-:Y:S05]  /*9cb0*/  @!P0 NANOSLEEP.SYNCS 0x989680 ;  /* 0x009896800000895d */ /* 0x010fea0003900000 */
[----:B------:R-:W4:Y:S02]  /*9cc0*/  @!P0 SYNCS.PHASECHK.TRANS64 P0, [R0+URZ+0x100], R31 ;  /* 0x0001001f000085a7 */ /* 0x000f2400080010ff */
[----:B----4-:R-:W-:Y:S05]  /*9cd0*/  @!P0 BRA `(.L_x_214) ;  /* 0xfffffffc00f08947 */ /* 0x010fea000383ffff */
[----:B------:R-:W-:Y:S05]  /*9ce0*/  BRA `(.L_x_215) ;  /* 0xffffffb400887947 */ /* 0x000fea000383ffff */
.L_x_105:
[----:B------:R-:W-:Y:S07]  /*9cf0*/  MOV R0, UR6 ;  /* 0x0000000600007c02 */ /* 0x000fee0008000f00 */
.L_x_216:
[----:B-1----:R1:W2:Y:S02]  /*9d00*/  SYNCS.PHASECHK.TRANS64.TRYWAIT P0, [R0+URZ+0x108], R31 ;  /* 0x0001081f000075a7 */ /* 0x0022a400080011ff */
[----:B--2---:R-:W-:Y:S05]  /*9d10*/  @!P0 NANOSLEEP.SYNCS 0x989680 ;  /* 0x009896800000895d */ /* 0x004fea0003900000 */
[----:B------:R-:W2:Y:S02]  /*9d20*/  @!P0 SYNCS.PHASECHK.TRANS64 P0, [R0+URZ+0x108], R31 ;  /* 0x0001081f000085a7 */ /* 0x000ea400080010ff */
[----:B--2---:R-:W-:Y:S05]  /*9d30*/  @!P0 BRA `(.L_x_216) ;  /* 0xfffffffc00f08947 */ /* 0x004fea000383ffff */
[----:B------:R-:W-:Y:S05]  /*9d40*/  BRA `(.L_x_217) ;  /* 0xffffffb800287947 */ /* 0x000fea000383ffff */
.L_x_107:
[----:B------:R-:W-:-:S07]  /*9d50*/  MOV R0, UR6 ;  /* 0x0000000600007c02 */ /* 0x000fce0008000f00 */
.L_x_218:
[----:B-1----:R1:W2:Y:S02]  /*9d60*/  SYNCS.PHASECHK.TRANS64.TRYWAIT P0, [R0+URZ+0xf0], R2 ;  /* 0x0000f002000075a7 */ /* 0x0022a400080011ff */
[----:B--2---:R-:W-:Y:S05]  /*9d70*/  @!P0 NANOSLEEP.SYNCS 0x989680 ;  /* 0x009896800000895d */ /* 0x004fea0003900000 */
[----:B------:R-:W2:Y:S02]  /*9d80*/  @!P0 SYNCS.PHASECHK.TRANS64 P0, [R0+URZ+0xf0], R2 ;  /* 0x0000f002000085a7 */ /* 0x000ea400080010ff */
[----:B--2---:R-:W-:Y:S05]  /*9d90*/  @!P0 BRA `(.L_x_218) ;  /* 0xfffffffc00f08947 */ /* 0x004fea000383ffff */
[----:B------:R-:W-:Y:S05]  /*9da0*/  BRA `(.L_x_219) ;  /* 0xffffffb800b47947 */ /* 0x000fea000383ffff */
.L_x_108:
[----:B-1----:R-:W-:-:S07]  /*9db0*/  MOV R0, UR6 ;  /* 0x0000000600007c02 */ /* 0x002fce0008000f00 */
.L_x_220:
[----:B-1----:R1:W2:Y:S02]  /*9dc0*/  SYNCS.PHASECHK.TRANS64.TRYWAIT P0, [R0+URZ+0xf8], R2 ;  /* 0x0000f802000075a7 */ /* 0x0022a400080011ff */
[----:B--2---:R-:W-:Y:S05]  /*9dd0*/  @!P0 NANOSLEEP.SYNCS 0x989680 ;  /* 0x009896800000895d */ /* 0x004fea0003900000 */
[----:B------:R-:W2:Y:S02]  /*9de0*/  @!P0 SYNCS.PHASECHK.TRANS64 P0, [R0+URZ+0xf8], R2 ;  /* 0x0000f802000085a7 */ /* 0x000ea400080010ff */
[----:B--2---:R-:W-:Y:S05]  /*9df0*/  @!P0 BRA `(.L_x_220) ;  /* 0xfffffffc00f08947 */ /* 0x004fea000383ffff */
[----:B------:R-:W-:Y:S05]  /*9e00*/  BRA `(.L_x_221) ;  /* 0xffffffb800a47947 */ /* 0x000fea000383ffff */
.L_x_109:
[----:B-1----:R-:W-:-:S07]  /*9e10*/  MOV R0, UR6 ;  /* 0x0000000600007c02 */ /* 0x002fce0008000f00 */
.L_x_222:
[----:B-1----:R1:W2:Y:S02]  /*9e20*/  SYNCS.PHASECHK.TRANS64.TRYWAIT P0, [R0+URZ+0x100], R2 ;  /* 0x00010002000075a7 */ /* 0x0022a400080011ff */
[----:B--2---:R-:W-:Y:S05]  /*9e30*/  @!P0 NANOSLEEP.SYNCS 0x989680 ;  /* 0x009896800000895d */ /* 0x004fea0003900000 */
[----:B------:R-:W2:Y:S02]  /*9e40*/  @!P0 SYNCS.PHASECHK.TRANS64 P0, [R0+URZ+0x100], R2 ;  /* 0x00010002000085a7 */ /* 0x000ea400080010ff */
[----:B--2---:R-:W-:Y:S05]  /*9e50*/  @!P0 BRA `(.L_x_222) ;  /* 0xfffffffc00f08947 */ /* 0x004fea000383ffff */
[----:B------:R-:W-:Y:S05]  /*9e60*/  BRA `(.L_x_223) ;  /* 0xffffffb800947947 */ /* 0x000fea000383ffff */
.L_x_111:
[----:B--2---:R2:W3:Y:S02]  /*9e70*/  SYNCS.PHASECHK.TRANS64.TRYWAIT P0, [R0+URZ+0x120], R2 ;  /* 0x00012002000075a7 */ /* 0x0044e400080011ff */
[----:B---3--:R-:W-:Y:S05]  /*9e80*/  @!P0 NANOSLEEP.SYNCS 0x989680 ;  /* 0x009896800000895d */ /* 0x008fea0003900000 */
[----:B------:R-:W3:Y:S02]  /*9e90*/  @!P0 SYNCS.PHASECHK.TRANS64 P0, [R0+URZ+0x120], R2 ;  /* 0x00012002000085a7 */ /* 0x000ee400080010ff */
[----:B---3--:R-:W-:Y:S05]  /*9ea0*/  @!P0 BRA `(.L_x_111) ;  /* 0xfffffffc00f08947 */ /* 0x008fea000383ffff */
[----:B------:R-:W-:Y:S05]  /*9eb0*/  BRA `(.L_x_224) ;  /* 0xffffffbc00787947 */ /* 0x000fea000383ffff */
.L_x_123:
[----:B-1----:R-:W-:Y:S04]  /*9ec0*/  MOV R3, UR47 ;  /* 0x0000002f00037c02 */ /* 0x002fe80008000f00 */
[----:B------:R1:W2:Y:S03]  /*9ed0*/  SYNCS.PHASECHK.TRANS64.TRYWAIT P1, [R3+URZ+0xd0], R4 ;  /* 0x0000d004030075a7 */ /* 0x0002a600080211ff */
[----:B--2---:R-:W-:Y:S05]  /*9ee0*/  @!P1 NANOSLEEP.SYNCS 0x989680 ;  /* 0x009896800000995d */ /* 0x004fea0003900000 */
[----:B------:R-:W2:Y:S02]  /*9ef0*/  @!P1 SYNCS.PHASECHK.TRANS64 P1, [R3+URZ+0xd0], R4 ;  /* 0x0000d004030095a7 */ /* 0x000ea400080210ff */
[----:B--2---:R-:W-:Y:S05]  /*9f00*/  @!P1 BRA `(.L_x_123) ;  /* 0xfffffffc00ec9947 */ /* 0x004fea000383ffff */
[----:B------:R-:W-:Y:S05]  /*9f10*/  BRA `(.L_x_122) ;  /* 0xffffffc800d47947 */ /* 0x000fea000383ffff */
.L_x_125:
[----:B-1----:R1:W4:Y:S02]  /*9f20*/  SYNCS.PHASECHK.TRANS64.TRYWAIT P0, [R83+URZ+0x140], R0 ;  /* 0x00014000530075a7 */ /* 0x00232400080011ff */
[----:B----4-:R-:W-:Y:S05]  /*9f30*/  @!P0 NANOSLEEP.SYNCS 0x989680 ;  /* 0x009896800000895d */ /* 0x010fea0003900000 */
[----:B------:R-:W4:Y:S02]  /*9f40*/  @!P0 SYNCS.PHASECHK.TRANS64 P0, [R83+URZ+0x140], R0 ;  /* 0x00014000530085a7 */ /* 0x000f2400080010ff */
[----:B----4-:R-:W-:Y:S05]  /*9f50*/  @!P0 BRA `(.L_x_125) ;  /* 0xfffffffc00f08947 */ /* 0x010fea000383ffff */
[----:B------:R-:W-:Y:S05]  /*9f60*/  BRA `(.L_x_124) ;  /* 0xffffffc800f47947 */ /* 0x000fea000383ffff */
.L_x_134:
[----:B--2---:R2:W3:Y:S02]  /*9f70*/  SYNCS.PHASECHK.TRANS64.TRYWAIT P0, [R3+URZ+0xd0], R0 ;  /* 0x0000d000030075a7 */ /* 0x0044e400080011ff */
[----:B---3--:R-:W-:Y:S05]  /*9f80*/  @!P0 NANOSLEEP.SYNCS 0x989680 ;  /* 0x009896800000895d */ /* 0x008fea0003900000 */
[----:B------:R-:W3:Y:S02]  /*9f90*/  @!P0 SYNCS.PHASECHK.TRANS64 P0, [R3+URZ+0xd0], R0 ;  /* 0x0000d000030085a7 */ /* 0x000ee400080010ff */
[----:B---3--:R-:W-:Y:S05]  /*9fa0*/  @!P0 BRA `(.L_x_134) ;  /* 0xfffffffc00f08947 */ /* 0x008fea000383ffff */
[----:B------:R-:W-:Y:S05]  /*9fb0*/  BRA `(.L_x_133) ;  /* 0xffffffd400007947 */ /* 0x000fea000383ffff */
.L_x_142:
[----:B--2---:R2:W3:Y:S02]  /*9fc0*/  SYNCS.PHASECHK.TRANS64.TRYWAIT P0, [R3+URZ+0xd0], R5 ;  /* 0x0000d005030075a7 */ /* 0x0044e400080011ff */
[----:B---3--:R-:W-:Y:S05]  /*9fd0*/  @!P0 NANOSLEEP.SYNCS 0x989680 ;  /* 0x009896800000895d */ /* 0x008fea0003900000 */
[----:B------:R-:W3:Y:S02]  /*9fe0*/  @!P0 SYNCS.PHASECHK.TRANS64 P0, [R3+URZ+0xd0], R5 ;  /* 0x0000d005030085a7 */ /* 0x000ee400080010ff */
[----:B---3--:R-:W-:Y:S05]  /*9ff0*/  @!P0 BRA `(.L_x_142) ;  /* 0xfffffffc00f08947 */ /* 0x008fea000383ffff */
[----:B------:R-:W-:Y:S05]  /*a000*/  BRA `(.L_x_141) ;  /* 0xffffffdc001c7947 */ /* 0x000fea000383ffff */
.L_x_150:
[----:B--2---:R2:W3:Y:S02]  /*a010*/  SYNCS.PHASECHK.TRANS64.TRYWAIT P0, [R4+URZ+0xd0], R0 ;  /* 0x0000d000040075a7 */ /* 0x0044e400080011ff */
[----:B---3--:R-:W-:Y:S05]  /*a020*/  @!P0 NANOSLEEP.SYNCS 0x989680 ;  /* 0x009896800000895d */ /* 0x008fea0003900000 */
[----:B------:R-:W3:Y:S02]  /*a030*/  @!P0 SYNCS.PHASECHK.TRANS64 P0, [R4+URZ+0xd0], R0 ;  /* 0x0000d000040085a7 */ /* 0x000ee400080010ff */
[----:B---3--:R-:W-:Y:S05]  /*a040*/  @!P0 BRA `(.L_x_150) ;  /* 0xfffffffc00f08947 */ /* 0x008fea000383ffff */
[----:B------:R-:W-:Y:S05]  /*a050*/  BRA `(.L_x_149) ;  /* 0xffffffe400387947 */ /* 0x000fea000383ffff */
        .weak           $__internal_0_$__cuda_sm10x_tcgen05_guardrail_trap_col_being_dealloced_not_returned_by_alloc
        .type           $__internal_0_$__cuda_sm10x_tcgen05_guardrail_trap_col_being_dealloced_not_returned_by_alloc,@function
        .size           $__internal_0_$__cuda_sm10x_tcgen05_guardrail_trap_col_being_dealloced_not_returned_by_alloc,($__internal_1_$__cuda_sm10x_tcgen05_guardrail_trap_phase_invalid_during_alloc - $__internal_0_$__cuda_sm10x_tcgen05_guardrail_trap_col_being_dealloced_not_returned_by_alloc)
$__internal_0_$__cuda_sm10x_tcgen05_guardrail_trap_col_being_dealloced_not_returned_by_alloc:
[----:B------:R-:W-:Y:S05]  /*a060*/  BPT.TRAP 0x1 ;  /* 0x000000040000795c */ /* 0x000fea0000300000 */
[----:B------:R-:W-:-:S04]  /*a070*/  HFMA2 R3, -RZ, RZ, 0, 0 ;  /* 0x00000000ff037431 */ /* 0x000fc800000001ff */
[----:B------:R-:W-:Y:S05]  /*a080*/  RET.REL.NODEC R2 `(_ZN7cutlass13device_kernelINS_4gemm6kernel13GemmUniversalIN4cute5tupleIJiiiiEEENS1_10collective13CollectiveMmaINS1_35MainloopSm100TmaUmmaWarpSpecializedILi13ELi2ELi4ENS5_IJNS4_1CILi2EEENSA_ILi1EEESC_EEEEENS5_IJNSA_ILi128EEESF_NSA_ILi64EEEEEENS_10bfloat16_tENS5_IJlSC_lEEESI_SJ_NS4_8TiledMMAINS4_8MMA_AtomIJNS4_26SM100_MMA_F16BF16_2x1SM_SSISI_SI_fLi128ELi128ELNS4_4UMMA5MajorE0ELSO_0ELNSN_7ScaleInE0ELSP_0EEEEEENS4_6LayoutINS5_IJSC_SC_SC_EEENS5_IJNSA_ILi0EEESU_SU_EEEEENS5_IJNS4_10UnderscoreESX_SX_EEEEENS4_18SM100_TMA_2SM_LOADENS4_14ComposedLayoutINS4_7SwizzleILi3ELi4ELi3EEENS4_18smem_ptr_flag_bitsILi16EEENSS_INS5_IJNSA_ILi8EEESG_EEENS5_IJSG_SC_EEEEEEEvNS4_8identityES10_S1A_vS1B_EENS_8epilogue10collective18CollectiveEpilogueINS1D_23Sm100TmaWarpSpecializedILi4ELi2ELi16ELb1ELb0EEEJNS5_IJSG_SF_SG_EEENS5_IJNSS_ISG_SC_EENSS_INS5_IJNSA_ILi16EEESB_EEENS5_IJSC_SG_EEEEEEEESI_SJ_SI_SJ_NS1D_6fusion15FusionCallbacksIS1H_NS1P_17LinCombPerRowBiasISI_fSI_SI_fLi8ELNS_15FloatRoundStyleE2EEES1I_S1O_JEEENS4_5SM1004TMEM4LOAD26SM100_TMEM_LOAD_32dp32b16xENS4_13SM90_TMA_LOADENS11_INS12_ILi1ELi4ELi3EEES15_NSS_INS5_IJS16_S1K_EEENS5_IJS1K_SC_EEEEEEENS4_39AutoVectorizingCopyWithAssumedAlignmentILi128EEENS4_14SM90_TMA_STOREES24_S26_S26_EEEvvEEEEvNT_6ParamsE) ;  /* 0xffffff5c02dc7950 */ /* 0x000fea0003c3ffff */
        .weak           $__internal_1_$__cuda_sm10x_tcgen05_guardrail_trap_phase_invalid_during_alloc
        .type           $__internal_1_$__cuda_sm10x_tcgen05_guardrail_trap_phase_invalid_during_alloc,@function
        .size           $__internal_1_$__cuda_sm10x_tcgen05_guardrail_trap_phase_invalid_during_alloc,($__internal_2_$__cuda_sm10x_tcgen05_guardrail_trap_unallocated_columns_being_dealloced - $__internal_1_$__cuda_sm10x_tcgen05_guardrail_trap_phase_invalid_during_alloc)
$__internal_1_$__cuda_sm10x_tcgen05_guardrail_trap_phase_invalid_during_alloc:
[----:B------:R-:W-:Y:S05]  /*a090*/  BPT.TRAP 0x1 ;  /* 0x000000040000795c */ /* 0x000fea0000300000 */
[----:B------:R-:W-:-:S04]  /*a0a0*/  MOV R3, 0x0 ;  /* 0x0000000000037802 */ /* 0x000fc80000000f00 */
[----:B------:R-:W-:Y:S05]  /*a0b0*/  RET.REL.NODEC R2 `(_ZN7cutlass13device_kernelINS_4gemm6kernel13GemmUniversalIN4cute5tupleIJiiiiEEENS1_10collective13CollectiveMmaINS1_35MainloopSm100TmaUmmaWarpSpecializedILi13ELi2ELi4ENS5_IJNS4_1CILi2EEENSA_ILi1EEESC_EEEEENS5_IJNSA_ILi128EEESF_NSA_ILi64EEEEEENS_10bfloat16_tENS5_IJlSC_lEEESI_SJ_NS4_8TiledMMAINS4_8MMA_AtomIJNS4_26SM100_MMA_F16BF16_2x1SM_SSISI_SI_fLi128ELi128ELNS4_4UMMA5MajorE0ELSO_0ELNSN_7ScaleInE0ELSP_0EEEEEENS4_6LayoutINS5_IJSC_SC_SC_EEENS5_IJNSA_ILi0EEESU_SU_EEEEENS5_IJNS4_10UnderscoreESX_SX_EEEEENS4_18SM100_TMA_2SM_LOADENS4_14ComposedLayoutINS4_7SwizzleILi3ELi4ELi3EEENS4_18smem_ptr_flag_bitsILi16EEENSS_INS5_IJNSA_ILi8EEESG_EEENS5_IJSG_SC_EEEEEEEvNS4_8identityES10_S1A_vS1B_EENS_8epilogue10collective18CollectiveEpilogueINS1D_23Sm100TmaWarpSpecializedILi4ELi2ELi16ELb1ELb0EEEJNS5_IJSG_SF_SG_EEENS5_IJNSS_ISG_SC_EENSS_INS5_IJNSA_ILi16EEESB_EEENS5_IJSC_SG_EEEEEEEESI_SJ_SI_SJ_NS1D_6fusion15FusionCallbacksIS1H_NS1P_17LinCombPerRowBiasISI_fSI_SI_fLi8ELNS_15FloatRoundStyleE2EEES1I_S1O_JEEENS4_5SM1004TMEM4LOAD26SM100_TMEM_LOAD_32dp32b16xENS4_13SM90_TMA_LOADENS11_INS12_ILi1ELi4ELi3EEES15_NSS_INS5_IJS16_S1K_EEENS5_IJS1K_SC_EEEEEEENS4_39AutoVectorizingCopyWithAssumedAlignmentILi128EEENS4_14SM90_TMA_STOREES24_S26_S26_EEEvvEEEEvNT_6ParamsE) ;  /* 0xffffff5c02d07950 */ /* 0x000fea0003c3ffff */
        .weak           $__internal_2_$__cuda_sm10x_tcgen05_guardrail_trap_unallocated_columns_being_dealloced
        .type           $__internal_2_$__cuda_sm10x_tcgen05_guardrail_trap_unallocated_columns_being_dealloced,@function
        .size           $__internal_2_$__cuda_sm10x_tcgen05_guardrail_trap_unallocated_columns_being_dealloced,(.L_x_226 - $__internal_2_$__cuda_sm10x_tcgen05_guardrail_trap_unallocated_columns_being_dealloced)
$__internal_2_$__cuda_sm10x_tcgen05_guardrail_trap_unallocated_columns_being_dealloced:
[----:B------:R-:W-:Y:S05]  /*a0c0*/  BPT.TRAP 0x1 ;  /* 0x000000040000795c */ /* 0x000fea0000300000 */
[----:B------:R-:W-:-:S04]  /*a0d0*/  HFMA2 R3, -RZ, RZ, 0, 0 ;  /* 0x00000000ff037431 */ /* 0x000fc800000001ff */
[----:B------:R-:W-:Y:S05]  /*a0e0*/  RET.REL.NODEC R2 `(_ZN7cutlass13device_kernelINS_4gemm6kernel13GemmUniversalIN4cute5tupleIJiiiiEEENS1_10collective13CollectiveMmaINS1_35MainloopSm100TmaUmmaWarpSpecializedILi13ELi2ELi4ENS5_IJNS4_1CILi2EEENSA_ILi1EEESC_EEEEENS5_IJNSA_ILi128EEESF_NSA_ILi64EEEEEENS_10bfloat16_tENS5_IJlSC_lEEESI_SJ_NS4_8TiledMMAINS4_8MMA_AtomIJNS4_26SM100_MMA_F16BF16_2x1SM_SSISI_SI_fLi128ELi128ELNS4_4UMMA5MajorE0ELSO_0ELNSN_7ScaleInE0ELSP_0EEEEEENS4_6LayoutINS5_IJSC_SC_SC_EEENS5_IJNSA_ILi0EEESU_SU_EEEEENS5_IJNS4_10UnderscoreESX_SX_EEEEENS4_18SM100_TMA_2SM_LOADENS4_14ComposedLayoutINS4_7SwizzleILi3ELi4ELi3EEENS4_18smem_ptr_flag_bitsILi16EEENSS_INS5_IJNSA_ILi8EEESG_EEENS5_IJSG_SC_EEEEEEEvNS4_8identityES10_S1A_vS1B_EENS_8epilogue10collective18CollectiveEpilogueINS1D_23Sm100TmaWarpSpecializedILi4ELi2ELi16ELb1ELb0EEEJNS5_IJSG_SF_SG_EEENS5_IJNSS_ISG_SC_EENSS_INS5_IJNSA_ILi16EEESB_EEENS5_IJSC_SG_EEEEEEEESI_SJ_SI_SJ_NS1D_6fusion15FusionCallbacksIS1H_NS1P_17LinCombPerRowBiasISI_fSI_SI_fLi8ELNS_15FloatRoundStyleE2EEES1I_S1O_JEEENS4_5SM1004TMEM4LOAD26SM100_TMEM_LOAD_32dp32b16xENS4_13SM90_TMA_LOADENS11_INS12_ILi1ELi4ELi3EEES15_NSS_INS5_IJS16_S1K_EEENS5_IJS1K_SC_EEEEEEENS4_39AutoVectorizingCopyWithAssumedAlignmentILi128EEENS4_14SM90_TMA_STOREES24_S26_S26_EEEvvEEEEvNT_6ParamsE) ;  /* 0xffffff5c02c47950 */ /* 0x000fea0003c3ffff */
.L_x_225:
[----:B------:R-:W-:-:S00]  /*a0f0*/  BRA `(.L_x_225) ;  /* 0xfffffffc00fc7947 */ /* 0x000fc0000383ffff */
[----:B------:R-:W-:-:S00]  /*a100*/  NOP ;  /* 0x0000000000007918 */ /* 0x000fc00000000000 */
[----:B------:R-:W-:-:S00]  /*a110*/  NOP ;  /* 0x0000000000007918 */ /* 0x000fc00000000000 */
[----:B------:R-:W-:-:S00]  /*a120*/  NOP ;  /* 0x0000000000007918 */ /* 0x000fc00000000000 */
[----:B------:R-:W-:-:S00]  /*a130*/  NOP ;  /* 0x0000000000007918 */ /* 0x000fc00000000000 */
[----:B------:R-:W-:-:S00]  /*a140*/  NOP ;  /* 0x0000000000007918 */ /* 0x000fc00000000000 */
[----:B------:R-:W-:-:S00]  /*a150*/  NOP ;  /* 0x0000000000007918 */ /* 0x000fc00000000000 */
[----:B------:R-:W-:-:S00]  /*a160*/  NOP ;  /* 0x0000000000007918 */ /* 0x000fc00000000000 */
[----:B------:R-:W-:-:S00]  /*a170*/  NOP ;  /* 0x0000000000007918 */ /* 0x000fc00000000000 */
.L_x_226:


//--------------------- .nv.global.init           --------------------------
	.section	.nv.global.init,"aw",@progbits
.nv.global.init:
	.type		$str$27,@object
	.size		$str$27,($str$28 - $str$27)
$str$27:
        /*0000*/ 	.byte	0x28, 0x61, 0x64, 0x64, 0x72, 0x65, 0x73, 0x73, 0x20, 0x26, 0x20, 0x6d, 0x61, 0x73, 0x6b, 0x29
        /*0010*/ 	.byte	0x20, 0x3d, 0x3d, 0x20, 0x30, 0x00
	.type		$str$28,@object
	.size		$str$28,($str$26 - $str$28)
$str$28:
        /*0016*/ 	.byte	0x2f, 0x74, 0x6d, 0x70, 0x2f, 0x63, 0x75, 0x74, 0x6c, 0x61, 0x73, 0x73, 0x5f, 0x73, 0x77, 0x65
        /*0026*/ 	.byte	0x65, 0x70, 0x5f, 0x73, 0x72, 0x63, 0x2f, 0x69, 0x6e, 0x63, 0x6c, 0x75, 0x64, 0x65, 0x2f, 0x63
        /*0036*/ 	.byte	0x75, 0x74, 0x65, 0x2f, 0x70, 0x6f, 0x69, 0x6e, 0x74, 0x65, 0x72, 0x5f, 0x66, 0x6c, 0x61, 0x67
        /*0046*/ 	.byte	0x67, 0x65, 0x64, 0x2e, 0x68, 0x70, 0x70, 0x00
	.type		$str$26,@object
	.size		$str$26,($str$25 - $str$26)
$str$26:
        /*004e*/ 	.byte	0x2f, 0x74, 0x6d, 0x70, 0x2f, 0x63, 0x75, 0x74, 0x6c, 0x61, 0x73, 0x73, 0x5f, 0x73, 0x77, 0x65
        /*005e*/ 	.byte	0x65, 0x70, 0x5f, 0x73, 0x72, 0x63, 0x2f, 0x69, 0x6e, 0x63, 0x6c, 0x75, 0x64, 0x65, 0x2f, 0x63
        /*006e*/ 	.byte	0x75, 0x74, 0x65, 0x2f, 0x61, 0x74, 0x6f, 0x6d, 0x2f, 0x63, 0x6f, 0x70, 0x79, 0x5f, 0x74, 0x72
        /*007e*/ 	.byte	0x61, 0x69, 0x74, 0x73, 0x5f, 0x73, 0x6d, 0x31, 0x30, 0x30, 0x2e, 0x68, 0x70, 0x70, 0x00
	.type		$str$25,@object
	.size		$str$25,(__unnamed_1 - $str$25)
$str$25:
        /*008d*/ 	.byte	0x28, 0x28, 0x75, 0x69, 0x6e, 0x74, 0x33, 0x32, 0x5f, 0x74, 0x28, 0x74, 0x68, 0x72, 0x65, 0x61
        /*009d*/ 	.byte	0x64, 0x49, 0x64, 0x78, 0x2e, 0x78, 0x29, 0x20, 0x2f, 0x20, 0x33, 0x32, 0x29, 0x20, 0x25, 0x20
        /*00ad*/ 	.byte	0x34, 0x29, 0x20, 0x3d, 0x3d, 0x20, 0x28, 0x28, 0x28, 0x74, 0x6d, 0x65, 0x6d, 0x5f, 0x61, 0x64
        /*00bd*/ 	.byte	0x64, 0x72, 0x20, 0x3e, 0x3e, 0x20, 0x31, 0x36, 0x29, 0x20, 0x2f, 0x20, 0x33, 0x32, 0x29, 0x20
        /*00cd*/ 	.byte	0x25, 0x20, 0x34, 0x29, 0x00
	.type		__unnamed_1,@object
	.size		__unnamed_1,(__unnamed_2 - __unnamed_1)
__unnamed_1:
        /*00d2*/ 	.byte	0x61, 0x75, 0x74, 0x6f, 0x20, 0x63, 0x75, 0x74, 0x65, 0x3a, 0x3a, 0x61, 0x73, 0x5f, 0x70, 0x6f
        /* <DEDUP_REMOVED lines=24> */
        /*0262*/ 	.byte	0x43, 0x3c, 0x32, 0x30, 0x34, 0x38, 0x3e, 0x3e, 0x3e, 0x3e, 0x5d, 0x00
	.type		__unnamed_2,@object
	.size		__unnamed_2,(.L_2 - __unnamed_2)
__unnamed_2:
        /* <DEDUP_REMOVED lines=40> */
        /*04ee*/ 	.byte	0x3a, 0x3a, 0x43, 0x3c, 0x30, 0x3e, 0x3e, 0x3e, 0x3e, 0x5d, 0x00
.L_2:


//--------------------- .nv.shared._ZN7cutlass13device_kernelINS_4gemm6kernel13GemmUniversalIN4cute5tupleIJiiiiEEENS1_10collective13CollectiveMmaINS1_35MainloopSm100TmaUmmaWarpSpecializedILi13ELi2ELi4ENS5_IJNS4_1CILi2EEENSA_ILi1EEESC_EEEEENS5_IJNSA_ILi128EEESF_NSA_ILi64EEEEEENS_10bfloat16_tENS5_IJlSC_lEEESI_SJ_NS4_8TiledMMAINS4_8MMA_AtomIJNS4_26SM100_MMA_F16BF16_2x1SM_SSISI_SI_fLi128ELi128ELNS4_4UMMA5MajorE0ELSO_0ELNSN_7ScaleInE0ELSP_0EEEEEENS4_6LayoutINS5_IJSC_SC_SC_EEENS5_IJNSA_ILi0EEESU_SU_EEEEENS5_IJNS4_10UnderscoreESX_SX_EEEEENS4_18SM100_TMA_2SM_LOADENS4_14ComposedLayoutINS4_7SwizzleILi3ELi4ELi3EEENS4_18smem_ptr_flag_bitsILi16EEENSS_INS5_IJNSA_ILi8EEESG_EEENS5_IJSG_SC_EEEEEEEvNS4_8identityES10_S1A_vS1B_EENS_8epilogue10collective18CollectiveEpilogueINS1D_23Sm100TmaWarpSpecializedILi4ELi2ELi16ELb1ELb0EEEJNS5_IJSG_SF_SG_EEENS5_IJNSS_ISG_SC_EENSS_INS5_IJNSA_ILi16EEESB_EEENS5_IJSC_SG_EEEEEEEESI_SJ_SI_SJ_NS1D_6fusion15FusionCallbacksIS1H_NS1P_17LinCombPerRowBiasISI_fSI_SI_fLi8ELNS_15FloatRoundStyleE2EEES1I_S1O_JEEENS4_5SM1004TMEM4LOAD26SM100_TMEM_LOAD_32dp32b16xENS4_13SM90_TMA_LOADENS11_INS12_ILi1ELi4ELi3EEES15_NSS_INS5_IJS16_S1K_EEENS5_IJS1K_SC_EEEEEEENS4_39AutoVectorizingCopyWithAssumedAlignmentILi128EEENS4_14SM90_TMA_STOREES24_S26_S26_EEEvvEEEEvNT_6ParamsE --------------------------
	.section	.nv.shared._ZN7cutlass13device_kernelINS_4gemm6kernel13GemmUniversalIN4cute5tupleIJiiiiEEENS1_10collective13CollectiveMmaINS1_35MainloopSm100TmaUmmaWarpSpecializedILi13ELi2ELi4ENS5_IJNS4_1CILi2EEENSA_ILi1EEESC_EEEEENS5_IJNSA_ILi128EEESF_NSA_ILi64EEEEEENS_10bfloat16_tENS5_IJlSC_lEEESI_SJ_NS4_8TiledMMAINS4_8MMA_AtomIJNS4_26SM100_MMA_F16BF16_2x1SM_SSISI_SI_fLi128ELi128ELNS4_4UMMA5MajorE0ELSO_0ELNSN_7ScaleInE0ELSP_0EEEEEENS4_6LayoutINS5_IJSC_SC_SC_EEENS5_IJNSA_ILi0EEESU_SU_EEEEENS5_IJNS4_10UnderscoreESX_SX_EEEEENS4_18SM100_TMA_2SM_LOADENS4_14ComposedLayoutINS4_7SwizzleILi3ELi4ELi3EEENS4_18smem_ptr_flag_bitsILi16EEENSS_INS5_IJNSA_ILi8EEESG_EEENS5_IJSG_SC_EEEEEEEvNS4_8identityES10_S1A_vS1B_EENS_8epilogue10collective18CollectiveEpilogueINS1D_23Sm100TmaWarpSpecializedILi4ELi2ELi16ELb1ELb0EEEJNS5_IJSG_SF_SG_EEENS5_IJNSS_ISG_SC_EENSS_INS5_IJNSA_ILi16EEESB_EEENS5_IJSC_SG_EEEEEEEESI_SJ_SI_SJ_NS1D_6fusion15FusionCallbacksIS1H_NS1P_17LinCombPerRowBiasISI_fSI_SI_fLi8ELNS_15FloatRoundStyleE2EEES1I_S1O_JEEENS4_5SM1004TMEM4LOAD26SM100_TMEM_LOAD_32dp32b16xENS4_13SM90_TMA_LOADENS11_INS12_ILi1ELi4ELi3EEES15_NSS_INS5_IJS16_S1K_EEENS5_IJS1K_SC_EEEEEEENS4_39AutoVectorizingCopyWithAssumedAlignmentILi128EEENS4_14SM90_TMA_STOREES24_S26_S26_EEEvvEEEEvNT_6ParamsE,"aw",@nobits
	.sectionflags	@""
	.align	16
	.zero		1024


//--------------------- .nv.shared.reserved.0     --------------------------
	.section	.nv.shared.reserved.0,"aw",@nobits
	.weak		__nv_reservedSMEM_offset_0_alias
	.size		__nv_reservedSMEM_offset_0_alias, 0, 64
	.other		__nv_reservedSMEM_offset_0_alias,@"STO_CUDA_RESERVED_SHARED STV_DEFAULT"
__nv_reservedSMEM_offset_0_alias:
	.zero		0
.nv.shared.reserved.0:
	.zero		64
	.weak		__nv_reservedSMEM_tcgen05_partition
	.type		__nv_reservedSMEM_tcgen05_partition,@object
	.size		__nv_reservedSMEM_tcgen05_partition,(.L_0 - __nv_reservedSMEM_tcgen05_partition)
__nv_reservedSMEM_tcgen05_partition:
	.zero		32
.L_0:


//--------------------- .nv.global                --------------------------
	.section	.nv.global,"aw",@nobits
.nv.global:
	.type		_ZN39_INTERNAL_9e64fded_4_k_cu_95b88694_40114cute1_E,@object
	.size		_ZN39_INTERNAL_9e64fded_4_k_cu_95b88694_40114cute1_E,(_ZN39_INTERNAL_9e64fded_4_k_cu_95b88694_40114cuda3std3__45__cpo6cbeginE - _ZN39_INTERNAL_9e64fded_4_k_cu_95b88694_40114cute1_E)
_ZN39_INTERNAL_9e64fded_4_k_cu_95b88694_40114cute1_E:
	.zero		1
	.type		_ZN39_INTERNAL_9e64fded_4_k_cu_95b88694_40114cuda3std3__45__cpo6cbeginE,@object
	.size		_ZN39_INTERNAL_9e64fded_4_k_cu_95b88694_40114cuda3std3__45__cpo6cbeginE,(_ZN39_INTERNAL_9e64fded_4_k_cu_95b88694_40114cuda3std3__48in_placeE - _ZN39_INTERNAL_9e64fded_4_k_cu_95b88694_40114cuda3std3__45__cpo6cbeginE)
_ZN39_INTERNAL_9e64fded_4_k_cu_95b88694_40114cuda3std3__45__cpo6cbeginE:
	.zero		1
	.type		_ZN39_INTERNAL_9e64fded_4_k_cu_95b88694_40114cuda3std3__48in_placeE,@object
	.size		_ZN39_INTERNAL_9e64fded_4_k_cu_95b88694_40114cuda3std3__48in_placeE,(_ZN39_INTERNAL_9e64fded_4_k_cu_95b88694_40114cuda3std6ranges3__45__cpo9iter_moveE - _ZN39_INTERNAL_9e64fded_4_k_cu_95b88694_40114cuda3std3__48in_placeE)
_ZN39_INTERNAL_9e64fded_4_k_cu_95b88694_40114cuda3std3__48in_placeE:
	.zero		1
	.type		_ZN39_INTERNAL_9e64fded_4_k_cu_95b88694_40114cuda3std6ranges3__45__cpo9iter_moveE,@object
	.size		_ZN39_INTERNAL_9e64fded_4_k_cu_95b88694_40114cuda3std6ranges3__45__cpo9iter_moveE,(_ZN39_INTERNAL_9e64fded_4_k_cu_95b88694_40114cuda3std3__45__cpo5beginE - _ZN39_INTERNAL_9e64fded_4_k_cu_95b88694_40114cuda3std6ranges3__45__cpo9iter_moveE)
_ZN39_INTERNAL_9e64fded_4_k_cu_95b88694_40114cuda3std6ranges3__45__cpo9iter_moveE:
	.zero		1
	.type		_ZN39_INTERNAL_9e64fded_4_k_cu_95b88694_40114cuda3std3__45__cpo5beginE,@object
	.size		_ZN39_INTERNAL_9e64fded_4_k_cu_95b88694_40114cuda3std3__45__cpo5beginE,(_ZN39_INTERNAL_9e64fded_4_k_cu_95b88694_40114cuda3std3__441_GLOBAL__N__9e64fded_4_k_cu_95b88694_40116ignoreE - _ZN39_INTERNAL_9e64fded_4_k_cu_95b88694_40114cuda3std3__45__cpo5beginE)
_ZN39_INTERNAL_9e64fded_4_k_cu_95b88694_40114cuda3std3__45__cpo5beginE:
	.zero		1
	.type		_ZN39_INTERNAL_9e64fded_4_k_cu_95b88694_40114cuda3std3__441_GLOBAL__N__9e64fded_4_k_cu_95b88694_40116ignoreE,@object
	.size		_ZN39_INTERNAL_9e64fded_4_k_cu_95b88694_40114cuda3std3__441_GLOBAL__N__9e64fded_4_k_cu_95b88694_40116ignoreE,(_ZN39_INTERNAL_9e64fded_4_k_cu_95b88694_40114cute7productE - _ZN39_INTERNAL_9e64fded_4_k_cu_95b88694_40114cuda3std3__441_GLOBAL__N__9e64fded_4_k_cu_95b88694_40116ignoreE)
_ZN39_INTERNAL_9e64fded_4_k_cu_95b88694_40114cuda3std3__441_GLOBAL__N__9e64fded_4_k_cu_95b88694_40116ignoreE:
	.zero		1
	.type		_ZN39_INTERNAL_9e64fded_4_k_cu_95b88694_40114cute7productE,@object
	.size		_ZN39_INTERNAL_9e64fded_4_k_cu_95b88694_40114cute7productE,(_ZN39_INTERNAL_9e64fded_4_k_cu_95b88694_40114cuda3std3__45__cpo3endE - _ZN39_INTERNAL_9e64fded_4_k_cu_95b88694_40114cute7productE)
_ZN39_INTERNAL_9e64fded_4_k_cu_95b88694_40114cute7productE:
	.zero		1
	.type		_ZN39_INTERNAL_9e64fded_4_k_cu_95b88694_40114cuda3std3__45__cpo3endE,@object
	.size		_ZN39_INTERNAL_9e64fded_4_k_cu_95b88694_40114cuda3std3__45__cpo3endE,(_ZN39_INTERNAL_9e64fded_4_k_cu_95b88694_40114cuda3std3__419piecewise_constructE - _ZN39_INTERNAL_9e64fded_4_k_cu_95b88694_40114cuda3std3__45__cpo3endE)
_ZN39_INTERNAL_9e64fded_4_k_cu_95b88694_40114cuda3std3__45__cpo3endE:
	.zero		1
	.type		_ZN39_INTERNAL_9e64fded_4_k_cu_95b88694_40114cuda3std3__419piecewise_constructE,@object
	.size		_ZN39_INTERNAL_9e64fded_4_k_cu_95b88694_40114cuda3std3__419piecewise_constructE,(_ZN39_INTERNAL_9e64fded_4_k_cu_95b88694_40114cuda3std3__45__cpo4cendE - _ZN39_INTERNAL_9e64fded_4_k_cu_95b88694_40114cuda3std3__419piecewise_constructE)
_ZN39_INTERNAL_9e64fded_4_k_cu_95b88694_40114cuda3std3__419piecewise_constructE:
	.zero		1
	.type		_ZN39_INTERNAL_9e64fded_4_k_cu_95b88694_40114cuda3std3__45__cpo4cendE,@object
	.size		_ZN39_INTERNAL_9e64fded_4_k_cu_95b88694_40114cuda3std3__45__cpo4cendE,(_ZN39_INTERNAL_9e64fded_4_k_cu_95b88694_40114cuda3std6ranges3__45__cpo4swapE - _ZN39_INTERNAL_9e64fded_4_k_cu_95b88694_40114cuda3std3__45__cpo4cendE)
_ZN39_INTERNAL_9e64fded_4_k_cu_95b88694_40114cuda3std3__45__cpo4cendE:
	.zero		1
	.type		_ZN39_INTERNAL_9e64fded_4_k_cu_95b88694_40114cuda3std6ranges3__45__cpo4swapE,@object
	.size		_ZN39_INTERNAL_9e64fded_4_k_cu_95b88694_40114cuda3std6ranges3__45__cpo4swapE,(.L_10 - _ZN39_INTERNAL_9e64fded_4_k_cu_95b88694_40114cuda3std6ranges3__45__cpo4swapE)
_ZN39_INTERNAL_9e64fded_4_k_cu_95b88694_40114cuda3std6ranges3__45__cpo4swapE:
	.zero		1
.L_10:


//--------------------- .nv.constant0._ZN7cutlass13device_kernelINS_4gemm6kernel13GemmUniversalIN4cute5tupleIJiiiiEEENS1_10collective13CollectiveMmaINS1_35MainloopSm100TmaUmmaWarpSpecializedILi13ELi2ELi4ENS5_IJNS4_1CILi2EEENSA_ILi1EEESC_EEEEENS5_IJNSA_ILi128EEESF_NSA_ILi64EEEEEENS_10bfloat16_tENS5_IJlSC_lEEESI_SJ_NS4_8TiledMMAINS4_8MMA_AtomIJNS4_26SM100_MMA_F16BF16_2x1SM_SSISI_SI_fLi128ELi128ELNS4_4UMMA5MajorE0ELSO_0ELNSN_7ScaleInE0ELSP_0EEEEEENS4_6LayoutINS5_IJSC_SC_SC_EEENS5_IJNSA_ILi0EEESU_SU_EEEEENS5_IJNS4_10UnderscoreESX_SX_EEEEENS4_18SM100_TMA_2SM_LOADENS4_14ComposedLayoutINS4_7SwizzleILi3ELi4ELi3EEENS4_18smem_ptr_flag_bitsILi16EEENSS_INS5_IJNSA_ILi8EEESG_EEENS5_IJSG_SC_EEEEEEEvNS4_8identityES10_S1A_vS1B_EENS_8epilogue10collective18CollectiveEpilogueINS1D_23Sm100TmaWarpSpecializedILi4ELi2ELi16ELb1ELb0EEEJNS5_IJSG_SF_SG_EEENS5_IJNSS_ISG_SC_EENSS_INS5_IJNSA_ILi16EEESB_EEENS5_IJSC_SG_EEEEEEEESI_SJ_SI_SJ_NS1D_6fusion15FusionCallbacksIS1H_NS1P_17LinCombPerRowBiasISI_fSI_SI_fLi8ELNS_15FloatRoundStyleE2EEES1I_S1O_JEEENS4_5SM1004TMEM4LOAD26SM100_TMEM_LOAD_32dp32b16xENS4_13SM90_TMA_LOADENS11_INS12_ILi1ELi4ELi3EEES15_NSS_INS5_IJS16_S1K_EEENS5_IJS1K_SC_EEEEEEENS4_39AutoVectorizingCopyWithAssumedAlignmentILi128EEENS4_14SM90_TMA_STOREES24_S26_S26_EEEvvEEEEvNT_6ParamsE --------------------------
	.section	.nv.constant0._ZN7cutlass13device_kernelINS_4gemm6kernel13GemmUniversalIN4cute5tupleIJiiiiEEENS1_10collective13CollectiveMmaINS1_35MainloopSm100TmaUmmaWarpSpecializedILi13ELi2ELi4ENS5_IJNS4_1CILi2EEENSA_ILi1EEESC_EEEEENS5_IJNSA_ILi128EEESF_NSA_ILi64EEEEEENS_10bfloat16_tENS5_IJlSC_lEEESI_SJ_NS4_8TiledMMAINS4_8MMA_AtomIJNS4_26SM100_MMA_F16BF16_2x1SM_SSISI_SI_fLi128ELi128ELNS4_4UMMA5MajorE0ELSO_0ELNSN_7ScaleInE0ELSP_0EEEEEENS4_6LayoutINS5_IJSC_SC_SC_EEENS5_IJNSA_ILi0EEESU_SU_EEEEENS5_IJNS4_10UnderscoreESX_SX_EEEEENS4_18SM100_TMA_2SM_LOADENS4_14ComposedLayoutINS4_7SwizzleILi3ELi4ELi3EEENS4_18smem_ptr_flag_bitsILi16EEENSS_INS5_IJNSA_ILi8EEESG_EEENS5_IJSG_SC_EEEEEEEvNS4_8identityES10_S1A_vS1B_EENS_8epilogue10collective18CollectiveEpilogueINS1D_23Sm100TmaWarpSpecializedILi4ELi2ELi16ELb1ELb0EEEJNS5_IJSG_SF_SG_EEENS5_IJNSS_ISG_SC_EENSS_INS5_IJNSA_ILi16EEESB_EEENS5_IJSC_SG_EEEEEEEESI_SJ_SI_SJ_NS1D_6fusion15FusionCallbacksIS1H_NS1P_17LinCombPerRowBiasISI_fSI_SI_fLi8ELNS_15FloatRoundStyleE2EEES1I_S1O_JEEENS4_5SM1004TMEM4LOAD26SM100_TMEM_LOAD_32dp32b16xENS4_13SM90_TMA_LOADENS11_INS12_ILi1ELi4ELi3EEES15_NSS_INS5_IJS16_S1K_EEENS5_IJS1K_SC_EEEEEEENS4_39AutoVectorizingCopyWithAssumedAlignmentILi128EEENS4_14SM90_TMA_STOREES24_S26_S26_EEEvvEEEEvNT_6ParamsE,"a",@progbits
	.sectionflags	@""
	.align	4
.nv.constant0._ZN7cutlass13device_kernelINS_4gemm6kernel13GemmUniversalIN4cute5tupleIJiiiiEEENS1_10collective13CollectiveMmaINS1_35MainloopSm100TmaUmmaWarpSpecializedILi13ELi2ELi4ENS5_IJNS4_1CILi2EEENSA_ILi1EEESC_EEEEENS5_IJNSA_ILi128EEESF_NSA_ILi64EEEEEENS_10bfloat16_tENS5_IJlSC_lEEESI_SJ_NS4_8TiledMMAINS4_8MMA_AtomIJNS4_26SM100_MMA_F16BF16_2x1SM_SSISI_SI_fLi128ELi128ELNS4_4UMMA5MajorE0ELSO_0ELNSN_7ScaleInE0ELSP_0EEEEEENS4_6LayoutINS5_IJSC_SC_SC_EEENS5_IJNSA_ILi0EEESU_SU_EEEEENS5_IJNS4_10UnderscoreESX_SX_EEEEENS4_18SM100_TMA_2SM_LOADENS4_14ComposedLayoutINS4_7SwizzleILi3ELi4ELi3EEENS4_18smem_ptr_flag_bitsILi16EEENSS_INS5_IJNSA_ILi8EEESG_EEENS5_IJSG_SC_EEEEEEEvNS4_8identityES10_S1A_vS1B_EENS_8epilogue10collective18CollectiveEpilogueINS1D_23Sm100TmaWarpSpecializedILi4ELi2ELi16ELb1ELb0EEEJNS5_IJSG_SF_SG_EEENS5_IJNSS_ISG_SC_EENSS_INS5_IJNSA_ILi16EEESB_EEENS5_IJSC_SG_EEEEEEEESI_SJ_SI_SJ_NS1D_6fusion15FusionCallbacksIS1H_NS1P_17LinCombPerRowBiasISI_fSI_SI_fLi8ELNS_15FloatRoundStyleE2EEES1I_S1O_JEEENS4_5SM1004TMEM4LOAD26SM100_TMEM_LOAD_32dp32b16xENS4_13SM90_TMA_LOADENS11_INS12_ILi1ELi4ELi3EEES15_NSS_INS5_IJS16_S1K_EEENS5_IJS1K_SC_EEEEEEENS4_39AutoVectorizingCopyWithAssumedAlignmentILi128EEENS4_14SM90_TMA_STOREES24_S26_S26_EEEvvEEEEvNT_6ParamsE:
	.zero		2944


//--------------------- SYMBOLS --------------------------

	.type		.nv.reservedSmem.offset0,@object
	.size		.nv.reservedSmem.offset0,0x4
	.type		.nv.reservedSmem.cap,@object
	.size		.nv.reservedSmem.cap,0x4
	.type		__assertfail,@function
